	.headerflags	@"EF_CUDA_TEXMODE_UNIFIED EF_CUDA_64BIT_ADDRESS EF_CUDA_ACCELERATORS EF_CUDA_SM90 EF_CUDA_VIRTUAL_SM(EF_CUDA_SM90)"
	.elftype	@"ET_EXEC"


//--------------------- .nv.info                  --------------------------
	.section	.nv.info,"",@"SHT_CUDA_INFO"
	.align	4


	//----- nvinfo : EIATTR_REGCOUNT
	.align		4
        /*0000*/ 	.byte	0x04, 0x2f
        /*0002*/ 	.short	(.L_3 - .L_2)
	.align		4
.L_2:
        /*0004*/ 	.word	index@(triton_poi_fused__native_batch_norm_legit_no_training_relu_threshold_backward_19)
        /*0008*/ 	.word	0x00000028


	//----- nvinfo : EIATTR_MIN_STACK_SIZE
	.align		4
.L_3:
        /*000c*/ 	.byte	0x04, 0x12
        /*000e*/ 	.short	(.L_5 - .L_4)
	.align		4
.L_4:
        /*0010*/ 	.word	index@(triton_poi_fused__native_batch_norm_legit_no_training_relu_threshold_backward_19)
        /*0014*/ 	.word	0x00000000


	//----- nvinfo : EIATTR_FRAME_SIZE
	.align		4
.L_5:
        /*0018*/ 	.byte	0x04, 0x11
        /*001a*/ 	.short	(.L_7 - .L_6)
	.align		4
.L_6:
        /*001c*/ 	.word	index@(triton_poi_fused__native_batch_norm_legit_no_training_relu_threshold_backward_19)
        /*0020*/ 	.word	0x00000000


	//----- nvinfo : EIATTR_MIN_STACK_SIZE
	.align		4
.L_7:
        /*0024*/ 	.byte	0x04, 0x12
        /*0026*/ 	.short	(.L_9 - .L_8)
	.align		4
.L_8:
        /*0028*/ 	.word	index@(triton_poi_fused__native_batch_norm_legit_no_training_relu_threshold_backward_19)
        /*002c*/ 	.word	0x00000000
.L_9:


//--------------------- .nv.info.triton_poi_fused__native_batch_norm_legit_no_training_relu_threshold_backward_19 --------------------------
	.section	.nv.info.triton_poi_fused__native_batch_norm_legit_no_training_relu_threshold_backward_19,"",@"SHT_CUDA_INFO"
	.sectionflags	@""
	.align	4


	//----- nvinfo : EIATTR_CUDA_API_VERSION
	.align		4
        /*0000*/ 	.byte	0x04, 0x37
        /*0002*/ 	.short	(.L_11 - .L_10)
.L_10:
        /*0004*/ 	.word	0x0000007c


	//----- nvinfo : EIATTR_KPARAM_INFO
	.align		4
.L_11:
        /*0008*/ 	.byte	0x04, 0x17
        /*000a*/ 	.short	(.L_13 - .L_12)
.L_12:
        /*000c*/ 	.word	0x00000000
        /*0010*/ 	.short	0x0008
        /*0012*/ 	.short	0x003c
        /*0014*/ 	.byte	0x00, 0xf0, 0x11, 0x00


	//----- nvinfo : EIATTR_KPARAM_INFO
	.align		4
.L_13:
        /*0018*/ 	.byte	0x04, 0x17
        /*001a*/ 	.short	(.L_15 - .L_14)
.L_14:
        /*001c*/ 	.word	0x00000000
        /*0020*/ 	.short	0x0007
        /*0022*/ 	.short	0x0038
        /*0024*/ 	.byte	0x00, 0xf0, 0x11, 0x00


	//----- nvinfo : EIATTR_KPARAM_INFO
	.align		4
.L_15:
        /*0028*/ 	.byte	0x04, 0x17
        /*002a*/ 	.short	(.L_17 - .L_16)
.L_16:
        /*002c*/ 	.word	0x00000000
        /*0030*/ 	.short	0x0006
        /*0032*/ 	.short	0x0030
        /*0034*/ 	.byte	0x00, 0xf4, 0x21, 0x00


	//----- nvinfo : EIATTR_KPARAM_INFO
	.align		4
.L_17:
        /*0038*/ 	.byte	0x04, 0x17
        /*003a*/ 	.short	(.L_19 - .L_18)
.L_18:
        /*003c*/ 	.word	0x00000000
        /*0040*/ 	.short	0x0005
        /*0042*/ 	.short	0x0028
        /*0044*/ 	.byte	0x00, 0xf4, 0x21, 0x00


	//----- nvinfo : EIATTR_KPARAM_INFO
	.align		4
.L_19:
        /*0048*/ 	.byte	0x04, 0x17
        /*004a*/ 	.short	(.L_21 - .L_20)
.L_20:
        /*004c*/ 	.word	0x00000000
        /*0050*/ 	.short	0x0004
        /*0052*/ 	.short	0x0020
        /*0054*/ 	.byte	0x00, 0xf4, 0x21, 0x00


	//----- nvinfo : EIATTR_KPARAM_INFO
	.align		4
.L_21:
        /*0058*/ 	.byte	0x04, 0x17
        /*005a*/ 	.short	(.L_23 - .L_22)
.L_22:
        /*005c*/ 	.word	0x00000000
        /*0060*/ 	.short	0x0003
        /*0062*/ 	.short	0x0018
        /*0064*/ 	.byte	0x00, 0xf4, 0x21, 0x00


	//----- nvinfo : EIATTR_KPARAM_INFO
	.align		4
.L_23:
        /*0068*/ 	.byte	0x04, 0x17
        /*006a*/ 	.short	(.L_25 - .L_24)
.L_24:
        /*006c*/ 	.word	0x00000000
        /*0070*/ 	.short	0x0002
        /*0072*/ 	.short	0x0010
        /*0074*/ 	.byte	0x00, 0xf4, 0x21, 0x00


	//----- nvinfo : EIATTR_KPARAM_INFO
	.align		4
.L_25:
        /*0078*/ 	.byte	0x04, 0x17
        /*007a*/ 	.short	(.L_27 - .L_26)
.L_26:
        /*007c*/ 	.word	0x00000000
        /*0080*/ 	.short	0x0001
        /*0082*/ 	.short	0x0008
        /*0084*/ 	.byte	0x00, 0xf4, 0x21, 0x00


	//----- nvinfo : EIATTR_KPARAM_INFO
	.align		4
.L_27:
        /*0088*/ 	.byte	0x04, 0x17
        /*008a*/ 	.short	(.L_29 - .L_28)
.L_28:
        /*008c*/ 	.word	0x00000000
        /*0090*/ 	.short	0x0000
        /*0092*/ 	.short	0x0000
        /*0094*/ 	.byte	0x00, 0xf4, 0x21, 0x00


	//----- nvinfo : EIATTR_SPARSE_MMA_MASK
	.align		4
.L_29:
        /*0098*/ 	.byte	0x03, 0x50
        /*009a*/ 	.short	0x0000


	//----- nvinfo : EIATTR_MAXREG_COUNT
	.align		4
        /*009c*/ 	.byte	0x03, 0x1b
        /*009e*/ 	.short	0x00ff


	//----- nvinfo : EIATTR_EXIT_INSTR_OFFSETS
	.align		4
        /*00a0*/ 	.byte	0x04, 0x1c
        /*00a2*/ 	.short	(.L_31 - .L_30)


	//   ....[0]....
.L_30:
        /*00a4*/ 	.word	0x00001de0


	//   ....[1]....
        /*00a8*/ 	.word	0x00001e00


	//----- nvinfo : EIATTR_REQNTID
	.align		4
.L_31:
        /*00ac*/ 	.byte	0x04, 0x10
        /*00ae*/ 	.short	(.L_33 - .L_32)
.L_32:
        /*00b0*/ 	.word	0x00000100
        /*00b4*/ 	.word	0x00000001
        /*00b8*/ 	.word	0x00000001


	//----- nvinfo : EIATTR_CBANK_PARAM_SIZE
	.align		4
.L_33:
        /*00bc*/ 	.byte	0x03, 0x19
        /*00be*/ 	.short	0x0040


	//----- nvinfo : EIATTR_PARAM_CBANK
	.align		4
        /*00c0*/ 	.byte	0x04, 0x0a
        /*00c2*/ 	.short	(.L_35 - .L_34)
	.align		4
.L_34:
        /*00c4*/ 	.word	index@(.nv.constant0.triton_poi_fused__native_batch_norm_legit_no_training_relu_threshold_backward_19)
        /*00c8*/ 	.short	0x0210
        /*00ca*/ 	.short	0x0040


	//----- nvinfo : EIATTR_SW_WAR
	.align		4
.L_35:
        /*00cc*/ 	.byte	0x04, 0x36
        /*00ce*/ 	.short	(.L_37 - .L_36)
.L_36:
        /*00d0*/ 	.word	0x00000008
.L_37:


//--------------------- .nv.callgraph             --------------------------
	.section	.nv.callgraph,"",@"SHT_CUDA_CALLGRAPH"
	.align	4
	.sectionentsize	8
	.align		4
        /*0000*/ 	.word	0x00000000
	.align		4
        /*0004*/ 	.word	0xffffffff
	.align		4
        /*0008*/ 	.word	0x00000000
	.align		4
        /*000c*/ 	.word	0xfffffffe
	.align		4
        /*0010*/ 	.word	0x00000000
	.align		4
        /*0014*/ 	.word	0xfffffffd
	.align		4
        /*0018*/ 	.word	0x00000000
	.align		4
        /*001c*/ 	.word	0xfffffffc


//--------------------- .nv.constant4             --------------------------
	.section	.nv.constant4,"a",@progbits
	.align	8
	.align		8
.nv.constant4:
        /*0000*/ 	.dword	_$_str
	.align		8
        /*0008*/ 	.dword	_$_str_$_2


//--------------------- .text.triton_poi_fused__native_batch_norm_legit_no_training_relu_threshold_backward_19 --------------------------
	.section	.text.triton_poi_fused__native_batch_norm_legit_no_training_relu_threshold_backward_19,"ax",@progbits
	.sectionflags	@"SHF_BARRIERS=1"
	.align	128
        .global         triton_poi_fused__native_batch_norm_legit_no_training_relu_threshold_backward_19
        .type           triton_poi_fused__native_batch_norm_legit_no_training_relu_threshold_backward_19,@function
        .size           triton_poi_fused__native_batch_norm_legit_no_training_relu_threshold_backward_19,(.L_x_1 - triton_poi_fused__native_batch_norm_legit_no_training_relu_threshold_backward_19)
        .other          triton_poi_fused__native_batch_norm_legit_no_training_relu_threshold_backward_19,@"STO_CUDA_ENTRY STV_DEFAULT"
triton_poi_fused__native_batch_norm_legit_no_training_relu_threshold_backward_19:
.text.triton_poi_fused__native_batch_norm_legit_no_training_relu_threshold_backward_19:
[----:B------:R-:W0:Y:S01]  /*0000*/  LDC R1, c[0x0][0x28] ;  /* 0x00000a00ff017b82 */ /* 0x000e220000000800 */
[----:B------:R-:W1:Y:S07]  /*0010*/  S2R R12, SR_TID.X ;  /* 0x00000000000c7919 */ /* 0x000e6e0000002100 */
[----:B------:R-:W2:Y:S01]  /*0020*/  LDC.64 R28, c[0x0][0x210] ;  /* 0x00008400ff1c7b82 */ /* 0x000ea20000000a00 */
[----:B------:R-:W-:Y:S02]  /*0030*/  CS2R R16, SRZ ;  /* 0x0000000000107805 */ /* 0x000fe4000001ff00 */
[----:B------:R-:W-:Y:S01]  /*0040*/  CS2R R18, SRZ ;  /* 0x0000000000127805 */ /* 0x000fe2000001ff00 */
[----:B------:R-:W3:Y:S01]  /*0050*/  S2R R3, SR_CTAID.Y ;  /* 0x0000000000037919 */ /* 0x000ee20000002600 */
[----:B------:R-:W-:-:S02]  /*0060*/  CS2R R20, SRZ ;  /* 0x0000000000147805 */ /* 0x000fc4000001ff00 */
[----:B------:R-:W-:Y:S01]  /*0070*/  CS2R R22, SRZ ;  /* 0x0000000000167805 */ /* 0x000fe2000001ff00 */
[----:B------:R-:W-:Y:S01]  /*0080*/  ULDC.64 UR6, c[0x0][0x208] ;  /* 0x0000820000067ab9 */ /* 0x000fe20000000a00 */
[----:B------:R-:W4:Y:S01]  /*0090*/  S2R R33, SR_CTAID.X ;  /* 0x0000000000217919 */ /* 0x000f220000002500 */
[----:B------:R-:W5:Y:S08]  /*00a0*/  S2UR UR5, SR_CgaCtaId ;  /* 0x00000000000579c3 */ /* 0x000f700000008800 */
[----:B------:R-:W2:Y:S01]  /*00b0*/  LDC.64 R34, c[0x0][0x220] ;  /* 0x00008800ff227b82 */ /* 0x000ea20000000a00 */
[----:B-1----:R-:W-:Y:S01]  /*00c0*/  IMAD.SHL.U32 R13, R12, 0x10, RZ ;  /* 0x000000100c0d7824 */ /* 0x002fe200078e00ff */
[----:B------:R-:W-:-:S02]  /*00d0*/  SHF.R.U32.HI R2, RZ, 0x4, R12 ;  /* 0x00000004ff027819 */ /* 0x000fc4000001160c */
[--C-:B---3--:R-:W-:Y:S02]  /*00e0*/  SHF.R.S32.HI R30, RZ, 0x17, R3.reuse ;  /* 0x00000017ff1e7819 */ /* 0x108fe40000011403 */
[----:B------:R-:W-:Y:S01]  /*00f0*/  LOP3.LUT R0, R13, 0xf0, RZ, 0xc0, !PT ;  /* 0x000000f00d007812 */ /* 0x000fe200078ec0ff */
[----:B----4-:R-:W-:Y:S01]  /*0100*/  IMAD.SHL.U32 R33, R33, 0x10, RZ ;  /* 0x0000001021217824 */ /* 0x010fe200078e00ff */
[----:B------:R-:W-:Y:S02]  /*0110*/  SGXT.U32 R2, R2, 0x4 ;  /* 0x000000040202781a */ /* 0x000fe40000000000 */
[----:B------:R-:W-:Y:S02]  /*0120*/  PRMT R0, R0, 0x6540, R3 ;  /* 0x0000654000007816 */ /* 0x000fe40000000003 */
[----:B------:R-:W-:Y:S02]  /*0130*/  LOP3.LUT R4, R33, R2, RZ, 0xfc, !PT ;  /* 0x0000000221047212 */ /* 0x000fe400078efcff */
[----:B------:R-:W-:-:S02]  /*0140*/  SHF.R.S32.HI R5, RZ, 0x1f, R0 ;  /* 0x0000001fff057819 */ /* 0x000fc40000011400 */
[----:B------:R-:W-:Y:S02]  /*0150*/  SGXT R30, R30, 0x1 ;  /* 0x000000011e1e781a */ /* 0x000fe40000000200 */
[----:B------:R-:W-:Y:S02]  /*0160*/  LEA.HI R6, R5, R0, RZ, 0x9 ;  /* 0x0000000005067211 */ /* 0x000fe400078f48ff */
[C---:B------:R-:W-:Y:S02]  /*0170*/  LOP3.LUT R7, R0.reuse, 0x8, RZ, 0xfc, !PT ;  /* 0x0000000800077812 */ /* 0x040fe400078efcff */
[----:B------:R-:W-:Y:S02]  /*0180*/  SHF.R.S32.HI R5, RZ, 0x9, R6 ;  /* 0x00000009ff057819 */ /* 0x000fe40000011406 */
[----:B------:R-:W-:Y:S02]  /*0190*/  LOP3.LUT R9, R0, 0xc, RZ, 0xfc, !PT ;  /* 0x0000000c00097812 */ /* 0x000fe400078efcff */
[----:B------:R-:W-:Y:S01]  /*01a0*/  ISETP.GE.AND P0, PT, R4, 0x33, PT ;  /* 0x000000330400780c */ /* 0x000fe20003f06270 */
[----:B------:R-:W-:Y:S01]  /*01b0*/  IMAD R14, R5, 0x33, R4 ;  /* 0x00000033050e7824 */ /* 0x000fe200078e0204 */
[----:B------:R-:W-:-:S02]  /*01c0*/  LOP3.LUT R5, R0, 0x4, RZ, 0xfc, !PT ;  /* 0x0000000400057812 */ /* 0x000fc400078efcff */
[C---:B------:R-:W-:Y:S02]  /*01d0*/  LEA.HI R8, R30.reuse, R7, RZ, 0x9 ;  /* 0x000000071e087211 */ /* 0x040fe400078f48ff */
[C---:B------:R-:W-:Y:S02]  /*01e0*/  LEA.HI R4, R30.reuse, R5, RZ, 0x9 ;  /* 0x000000051e047211 */ /* 0x040fe400078f48ff */
[----:B------:R-:W-:Y:S02]  /*01f0*/  LEA.HI R10, R30, R9, RZ, 0x9 ;  /* 0x000000091e0a7211 */ /* 0x000fe400078f48ff */
[----:B------:R-:W-:Y:S01]  /*0200*/  LOP3.LUT R11, R6, 0xfffffe00, RZ, 0xc0, !PT ;  /* 0xfffffe00060b7812 */ /* 0x000fe200078ec0ff */
[----:B------:R-:W-:Y:S01]  /*0210*/  IMAD.SHL.U32 R6, R14, 0x200, RZ ;  /* 0x000002000e067824 */ /* 0x000fe200078e00ff */
[----:B------:R-:W-:Y:S02]  /*0220*/  LOP3.LUT R4, R4, 0xfffffe00, RZ, 0xc0, !PT ;  /* 0xfffffe0004047812 */ /* 0x000fe400078ec0ff */
[----:B------:R-:W-:-:S02]  /*0230*/  LOP3.LUT R8, R8, 0xfffffe00, RZ, 0xc0, !PT ;  /* 0xfffffe0008087812 */ /* 0x000fc400078ec0ff */
[----:B------:R-:W-:Y:S02]  /*0240*/  LOP3.LUT R10, R10, 0xfffffe00, RZ, 0xc0, !PT ;  /* 0xfffffe000a0a7812 */ /* 0x000fe400078ec0ff */
[C---:B------:R-:W-:Y:S02]  /*0250*/  IADD3 R15, R6.reuse, R5, -R4 ;  /* 0x00000005060f7210 */ /* 0x040fe40007ffe804 */
[----:B------:R-:W-:Y:S02]  /*0260*/  CS2R R4, SRZ ;  /* 0x0000000000047805 */ /* 0x000fe4000001ff00 */
[C---:B------:R-:W-:Y:S02]  /*0270*/  IADD3 R25, R6.reuse, R7, -R8 ;  /* 0x0000000706197210 */ /* 0x040fe40007ffe808 */
[----:B------:R-:W-:Y:S02]  /*0280*/  IADD3 R27, R6, R9, -R10 ;  /* 0x00000009061b7210 */ /* 0x000fe40007ffe80a */
[----:B------:R-:W-:-:S02]  /*0290*/  CS2R R8, SRZ ;  /* 0x0000000000087805 */ /* 0x000fc4000001ff00 */
[----:B------:R-:W-:Y:S02]  /*02a0*/  IADD3 R0, R6, R0, -R11 ;  /* 0x0000000006007210 */ /* 0x000fe40007ffe80b */
[----:B------:R-:W-:Y:S02]  /*02b0*/  CS2R R6, SRZ ;  /* 0x0000000000067805 */ /* 0x000fe4000001ff00 */
[----:B------:R-:W-:Y:S01]  /*02c0*/  CS2R R10, SRZ ;  /* 0x00000000000a7805 */ /* 0x000fe2000001ff00 */
[----:B--2---:R-:W-:-:S04]  /*02d0*/  IMAD.WIDE R14, R15, 0x4, R28 ;  /* 0x000000040f0e7825 */ /* 0x004fc800078e021c */
[--C-:B------:R-:W-:Y:S01]  /*02e0*/  IMAD.WIDE R24, R25, 0x4, R28.reuse ;  /* 0x0000000419187825 */ /* 0x100fe200078e021c */
[----:B------:R1:W2:Y:S03]  /*02f0*/  @!P0 LDG.E.EL.128 R8, desc[UR6][R14.64] ;  /* 0x000000060e088981 */ /* 0x0002a6000c2e1d00 */
[--C-:B------:R-:W-:Y:S01]  /*0300*/  IMAD.WIDE R26, R27, 0x4, R28.reuse ;  /* 0x000000041b1a7825 */ /* 0x100fe200078e021c */
[----:B------:R-:W3:Y:S03]  /*0310*/  @!P0 LDG.E.EL.128 R16, desc[UR6][R24.64] ;  /* 0x0000000618108981 */ /* 0x000ee6000c2e1d00 */
[----:B------:R-:W-:Y:S01]  /*0320*/  IMAD.WIDE R28, R0, 0x4, R28 ;  /* 0x00000004001c7825 */ /* 0x000fe200078e021c */
[----:B------:R4:W3:Y:S01]  /*0330*/  @!P0 LDG.E.EL.128 R20, desc[UR6][R26.64] ;  /* 0x000000061a148981 */ /* 0x0008e2000c2e1d00 */
[C---:B------:R-:W-:Y:S01]  /*0340*/  LOP3.LUT R32, R12.reuse, 0xf0, RZ, 0xc0, !PT ;  /* 0x000000f00c207812 */ /* 0x040fe200078ec0ff */
[----:B------:R-:W-:Y:S01]  /*0350*/  UMOV UR4, 0x400 ;  /* 0x0000040000047882 */ /* 0x000fe20000000000 */
[----:B------:R-:W-:Y:S01]  /*0360*/  LOP3.LUT R13, R13, 0xff0, RZ, 0xc0, !PT ;  /* 0x00000ff00d0d7812 */ /* 0x000fe200078ec0ff */
[----:B------:R-:W3:Y:S01]  /*0370*/  @!P0 LDG.E.EL.128 R4, desc[UR6][R28.64] ;  /* 0x000000061c048981 */ /* 0x000ee2000c2e1d00 */
[----:B-----5:R-:W-:Y:S01]  /*0380*/  UPRMT UR4, UR5, 0x654, UR4 ;  /* 0x0000065405047896 */ /* 0x020fe20008000004 */
[----:B------:R-:W-:Y:S01]  /*0390*/  PRMT R31, R12, 0x6540, R3 ;  /* 0x000065400c1f7816 */ /* 0x000fe20000000003 */
[----:B-1----:R-:W1:Y:S01]  /*03a0*/  LDC.64 R14, c[0x0][0x218] ;  /* 0x00008600ff0e7b82 */ /* 0x002e620000000a00 */
[----:B------:R-:W-:-:S05]  /*03b0*/  IMAD.IADD R13, R13, 0x1, R32 ;  /* 0x000000010d0d7824 */ /* 0x000fca00078e0220 */
[----:B0---4-:R-:W-:Y:S02]  /*03c0*/  LEA R26, R13, UR4, 0x2 ;  /* 0x000000040d1a7c11 */ /* 0x011fe4000f8e10ff */
[----:B------:R-:W-:Y:S01]  /*03d0*/  LEA.HI R30, R30, R31, RZ, 0x9 ;  /* 0x0000001f1e1e7211 */ /* 0x000fe200078f48ff */
[----:B------:R-:W0:Y:S03]  /*03e0*/  LDC.64 R24, c[0x0][0x228] ;  /* 0x00008a00ff187b82 */ /* 0x000e260000000a00 */
[----:B------:R-:W-:-:S05]  /*03f0*/  LOP3.LUT R30, R30, 0xfffffe00, RZ, 0xc0, !PT ;  /* 0xfffffe001e1e7812 */ /* 0x000fca00078ec0ff */
[----:B------:R-:W-:-:S04]  /*0400*/  IMAD.IADD R13, R31, 0x1, -R30 ;  /* 0x000000011f0d7824 */ /* 0x000fc800078e0a1e */
[----:B------:R-:W-:-:S04]  /*0410*/  IMAD.WIDE R34, R13, 0x4, R34 ;  /* 0x000000040d227825 */ /* 0x000fc800078e0222 */
[C---:B-1----:R-:W-:Y:S01]  /*0420*/  IMAD.WIDE R14, R13.reuse, 0x4, R14 ;  /* 0x000000040d0e7825 */ /* 0x042fe200078e020e */
[----:B--2---:R-:W-:Y:S04]  /*0430*/  STS.128 [R26+0x10], R8 ;  /* 0x000010081a007388 */ /* 0x004fe80000000c00 */
[----:B---3--:R-:W-:Y:S04]  /*0440*/  STS.128 [R26+0x20], R16 ;  /* 0x000020101a007388 */ /* 0x008fe80000000c00 */
[----:B------:R-:W-:Y:S04]  /*0450*/  STS.128 [R26+0x30], R20 ;  /* 0x000030141a007388 */ /* 0x000fe80000000c00 */
[----:B------:R1:W-:Y:S01]  /*0460*/  STS.128 [R26], R4 ;  /* 0x000000041a007388 */ /* 0x0003e20000000c00 */
[----:B------:R-:W-:Y:S08]  /*0470*/  BAR.SYNC.DEFER_BLOCKING 0x0 ;  /* 0x0000000000007b1d */ /* 0x000ff00000010000 */
[----:B-1----:R-:W1:Y:S01]  /*0480*/  LDC.64 R4, c[0x0][0x230] ;  /* 0x00008c00ff047b82 */ /* 0x002e620000000a00 */
[----:B------:R2:W3:Y:S01]  /*0490*/  LDG.E.EL R34, desc[UR6][R34.64] ;  /* 0x0000000622227981 */ /* 0x0004e2000c2e1900 */
[----:B0-----:R-:W-:-:S03]  /*04a0*/  IMAD.WIDE R6, R13, 0x4, R24 ;  /* 0x000000040d067825 */ /* 0x001fc600078e0218 */
[----:B------:R0:W4:Y:S04]  /*04b0*/  LDG.E.EL R15, desc[UR6][R14.64] ;  /* 0x000000060e0f7981 */ /* 0x000128000c2e1900 */
[----:B------:R5:W4:Y:S01]  /*04c0*/  LDG.E.EL R9, desc[UR6][R6.64] ;  /* 0x0000000606097981 */ /* 0x000b22000c2e1900 */
[----:B-1----:R-:W-:-:S06]  /*04d0*/  IMAD.WIDE R10, R13, 0x4, R4 ;  /* 0x000000040d0a7825 */ /* 0x002fcc00078e0204 */
[----:B------:R1:W4:Y:S01]  /*04e0*/  LDG.E.EL R10, desc[UR6][R10.64] ;  /* 0x000000060a0a7981 */ /* 0x000322000c2e1900 */
[----:B------:R-:W-:-:S04]  /*04f0*/  LOP3.LUT R4, R12, 0xff, RZ, 0xc0, !PT ;  /* 0x000000ff0c047812 */ /* 0x000fc800078ec0ff */
[----:B------:R-:W-:-:S05]  /*0500*/  LEA R5, R4, UR4, 0x2 ;  /* 0x0000000404057c11 */ /* 0x000fca000f8e10ff */
[----:B------:R-:W4:Y:S04]  /*0510*/  LDS R37, [R5] ;  /* 0x0000000005257984 */ /* 0x000f280000000800 */
[----:B--2---:R-:W2:Y:S04]  /*0520*/  LDS R35, [R5+0x1100] ;  /* 0x0011000005237984 */ /* 0x004ea80000000800 */
[----:B------:R-:W0:Y:S04]  /*0530*/  LDS R31, [R5+0x2200] ;  /* 0x00220000051f7984 */ /* 0x000e280000000800 */
[----:B------:R-:W1:Y:S04]  /*0540*/  LDS R29, [R5+0x3300] ;  /* 0x00330000051d7984 */ /* 0x000e680000000800 */
[----:B------:R-:W2:Y:S04]  /*0550*/  LDS R36, [R5+0x3b80] ;  /* 0x003b800005247984 */ /* 0x000ea80000000800 */
[----:B------:R-:W-:Y:S04]  /*0560*/  LDS R32, [R5+0x1540] ;  /* 0x0015400005207984 */ /* 0x000fe80000000800 */
[----:B------:R-:W-:Y:S04]  /*0570*/  LDS R30, [R5+0x2640] ;  /* 0x00264000051e7984 */ /* 0x000fe80000000800 */
[----:B------:R-:W-:Y:S04]  /*0580*/  LDS R28, [R5+0x3740] ;  /* 0x00374000051c7984 */ /* 0x000fe80000000800 */
[----:B------:R-:W-:Y:S04]  /*0590*/  LDS R26, [R5+0x3fc0] ;  /* 0x003fc000051a7984 */ /* 0x000fe80000000800 */
[----:B------:R-:W-:Y:S04]  /*05a0*/  LDS R24, [R5+0x880] ;  /* 0x0008800005187984 */ /* 0x000fe80000000800 */
[----:B------:R-:W-:Y:S04]  /*05b0*/  LDS R22, [R5+0xcc0] ;  /* 0x000cc00005167984 */ /* 0x000fe80000000800 */
[----:B------:R-:W-:Y:S04]  /*05c0*/  LDS R18, [R5+0x1980] ;  /* 0x0019800005127984 */ /* 0x000fe80000000800 */
[----:B0-----:R-:W-:Y:S04]  /*05d0*/  LDS R14, [R5+0x1dc0] ;  /* 0x001dc000050e7984 */ /* 0x001fe80000000800 */
[----:B-----5:R-:W-:Y:S01]  /*05e0*/  LDS R6, [R5+0x2ec0] ;  /* 0x002ec00005067984 */ /* 0x020fe20000000800 */
[----:B-1----:R-:W-:-:S02]  /*05f0*/  IMAD.SHL.U32 R11, R12, 0x10, RZ ;  /* 0x000000100c0b7824 */ /* 0x002fc400078e00ff */
[----:B------:R-:W-:-:S03]  /*0600*/  IMAD.MOV.U32 R7, RZ, RZ, 0x3e800000 ;  /* 0x3e800000ff077424 */ /* 0x000fc600078e00ff */
[----:B------:R-:W-:-:S04]  /*0610*/  LOP3.LUT R11, R11, 0xff0, RZ, 0xc0, !PT ;  /* 0x00000ff00b0b7812 */ /* 0x000fc800078ec0ff */
[----:B------:R-:W-:Y:S02]  /*0620*/  LEA.HI R20, R11, UR4, RZ, 0x1e ;  /* 0x000000040b147c11 */ /* 0x000fe4000f8ff0ff */
[----:B------:R-:W-:-:S03]  /*0630*/  PRMT R16, R2, 0x6540, R3 ;  /* 0x0000654002107816 */ /* 0x000fc60000000003 */
[----:B------:R-:W-:Y:S01]  /*0640*/  IMAD R20, R11, 0x4, R20 ;  /* 0x000000040b147824 */ /* 0x000fe200078e0214 */
[----:B------:R-:W-:-:S04]  /*0650*/  LOP3.LUT R33, R33, 0xf, R12, 0xf8, !PT ;  /* 0x0000000f21217812 */ /* 0x000fc800078ef80c */
[----:B------:R-:W-:Y:S01]  /*0660*/  ISETP.GE.AND P3, PT, R33, 0x33, PT ;  /* 0x000000332100780c */ /* 0x000fe20003f66270 */
[----:B---3--:R-:W-:Y:S02]  /*0670*/  FADD R8, R34, 9.9999997473787516356e-06 ;  /* 0x3727c5ac22087421 */ /* 0x008fe40000000000 */
[----:B------:R-:W0:Y:S02]  /*0680*/  LDS R34, [R5+0x440] ;  /* 0x0004400005227984 */ /* 0x000e240000000800 */
[----:B------:R1:W3:Y:S02]  /*0690*/  MUFU.SQRT R13, R8 ;  /* 0x00000008000d7308 */ /* 0x0002e40000002000 */
[----:B-1----:R-:W1:Y:S01]  /*06a0*/  LDS R8, [R5+0x2a80] ;  /* 0x002a800005087984 */ /* 0x002e620000000800 */
[C---:B---3--:R-:W-:Y:S02]  /*06b0*/  FSETP.GT.AND P1, PT, R13.reuse, 8.50705917302346158658e+37, PT ;  /* 0x7e8000000d00780b */ /* 0x048fe40003f24000 */
[----:B------:R-:W-:-:S11]  /*06c0*/  FSETP.GEU.AND P2, PT, R13, 1.175494350822287508e-38, PT ;  /* 0x008000000d00780b */ /* 0x000fd60003f4e000 */
[----:B------:R-:W-:-:S04]  /*06d0*/  @P1 FMUL R13, R13, 0.25 ;  /* 0x3e8000000d0d1820 */ /* 0x000fc80000400000 */
[----:B------:R-:W-:-:S06]  /*06e0*/  @!P2 FMUL R13, R13, 16777216 ;  /* 0x4b8000000d0da820 */ /* 0x000fcc0000400000 */
[----:B------:R-:W3:Y:S01]  /*06f0*/  MUFU.RCP R13, R13 ;  /* 0x0000000d000d7308 */ /* 0x000ee20000001000 */
[----:B------:R-:W-:-:S05]  /*0700*/  FSEL R7, R7, 1, P1 ;  /* 0x3f80000007077808 */ /* 0x000fca0000800000 */
[----:B------:R-:W-:Y:S01]  /*0710*/  @!P2 FMUL R7, R7, 16777216 ;  /* 0x4b8000000707a820 */ /* 0x000fe20000400000 */
[--C-:B----4-:R-:W-:Y:S01]  /*0720*/  FADD R37, R37, -R15.reuse ;  /* 0x8000000f25257221 */ /* 0x110fe20000000000 */
[--C-:B--2---:R-:W-:Y:S01]  /*0730*/  FADD R35, R35, -R15.reuse ;  /* 0x8000000f23237221 */ /* 0x104fe20000000000 */
[--C-:B------:R-:W-:Y:S01]  /*0740*/  FADD R31, R31, -R15.reuse ;  /* 0x8000000f1f1f7221 */ /* 0x100fe20000000000 */
[--C-:B------:R-:W-:Y:S01]  /*0750*/  FADD R29, R29, -R15.reuse ;  /* 0x8000000f1d1d7221 */ /* 0x100fe20000000000 */
[--C-:B------:R-:W-:Y:S01]  /*0760*/  FADD R27, R36, -R15.reuse ;  /* 0x8000000f241b7221 */ /* 0x100fe20000000000 */
[--C-:B0-----:R-:W-:Y:S01]  /*0770*/  FADD R25, R34, -R15.reuse ;  /* 0x8000000f22197221 */ /* 0x101fe20000000000 */
[--C-:B------:R-:W-:Y:S01]  /*0780*/  FADD R23, R32, -R15.reuse ;  /* 0x8000000f20177221 */ /* 0x100fe20000000000 */
[--C-:B------:R-:W-:Y:S01]  /*0790*/  FADD R21, R30, -R15.reuse ;  /* 0x8000000f1e157221 */ /* 0x100fe20000000000 */
[----:B---3--:R-:W-:Y:S01]  /*07a0*/  FMUL R2, R13, R7 ;  /* 0x000000070d027220 */ /* 0x008fe20000400000 */
[--C-:B------:R-:W-:Y:S01]  /*07b0*/  FADD R19, R28, -R15.reuse ;  /* 0x8000000f1c137221 */ /* 0x100fe20000000000 */
[--C-:B------:R-:W-:Y:S01]  /*07c0*/  FADD R17, R26, -R15.reuse ;  /* 0x8000000f1a117221 */ /* 0x100fe20000000000 */
[--C-:B------:R-:W-:Y:S01]  /*07d0*/  FADD R13, R24, -R15.reuse ;  /* 0x8000000f180d7221 */ /* 0x100fe20000000000 */
[--C-:B------:R-:W-:Y:S01]  /*07e0*/  FADD R11, R22, -R15.reuse ;  /* 0x8000000f160b7221 */ /* 0x100fe20000000000 */
[--C-:B------:R-:W-:Y:S01]  /*07f0*/  FADD R7, R18, -R15.reuse ;  /* 0x8000000f12077221 */ /* 0x100fe20000000000 */
[--C-:B------:R-:W-:Y:S01]  /*0800*/  FADD R3, R14, -R15.reuse ;  /* 0x8000000f0e037221 */ /* 0x100fe20000000000 */
[--C-:B-1----:R-:W-:Y:S01]  /*0810*/  FADD R5, R8, -R15.reuse ;  /* 0x8000000f08057221 */ /* 0x102fe20000000000 */
[----:B------:R-:W-:Y:S01]  /*0820*/  FADD R15, R6, -R15 ;  /* 0x8000000f060f7221 */ /* 0x000fe20000000000 */
[C---:B------:R-:W-:Y:S01]  /*0830*/  FMUL R21, R2.reuse, R21 ;  /* 0x0000001502157220 */ /* 0x040fe20000400000 */
[----:B------:R-:W-:-:S02]  /*0840*/  FMUL R24, R2, R7 ;  /* 0x0000000702187220 */ /* 0x000fc40000400000 */
[C---:B------:R-:W-:Y:S01]  /*0850*/  FMUL R15, R2.reuse, R15 ;  /* 0x0000000f020f7220 */ /* 0x040fe20000400000 */
[C-C-:B------:R-:W-:Y:S01]  /*0860*/  FFMA R7, R9.reuse, R21, R10.reuse ;  /* 0x0000001509077223 */ /* 0x140fe2000000000a */
[C---:B------:R-:W-:Y:S01]  /*0870*/  FMUL R26, R2.reuse, R3 ;  /* 0x00000003021a7220 */ /* 0x040fe20000400000 */
[C---:B------:R-:W-:Y:S01]  /*0880*/  FMUL R6, R2.reuse, R11 ;  /* 0x0000000b02067220 */ /* 0x040fe20000400000 */
[C-C-:B------:R-:W-:Y:S01]  /*0890*/  FFMA R21, R9.reuse, R15, R10.reuse ;  /* 0x0000000f09157223 */ /* 0x140fe2000000000a */
[C---:B------:R-:W-:Y:S01]  /*08a0*/  FMUL R17, R2.reuse, R17 ;  /* 0x0000001102117220 */ /* 0x040fe20000400000 */
[C-C-:B------:R-:W-:Y:S01]  /*08b0*/  FFMA R26, R9.reuse, R26, R10.reuse ;  /* 0x0000001a091a7223 */ /* 0x140fe2000000000a */
[--C-:B------:R-:W-:Y:S02]  /*08c0*/  FFMA R15, R9, R6, R10.reuse ;  /* 0x00000006090f7223 */ /* 0x100fe4000000000a */
[----:B------:R-:W-:Y:S01]  /*08d0*/  FSETP.GEU.AND P1, PT, R21, RZ, PT ;  /* 0x000000ff1500720b */ /* 0x000fe20003f2e000 */
[C---:B------:R-:W-:Y:S01]  /*08e0*/  FMUL R14, R2.reuse, R37 ;  /* 0x00000025020e7220 */ /* 0x040fe20000400000 */
[C---:B------:R-:W-:Y:S01]  /*08f0*/  FMUL R28, R2.reuse, R5 ;  /* 0x00000005021c7220 */ /* 0x040fe20000400000 */
[C---:B------:R-:W-:Y:S01]  /*0900*/  FMUL R37, R2.reuse, R29 ;  /* 0x0000001d02257220 */ /* 0x040fe20000400000 */
[C---:B------:R-:W-:Y:S01]  /*0910*/  FMUL R23, R2.reuse, R23 ;  /* 0x0000001702177220 */ /* 0x040fe20000400000 */
[----:B------:R-:W-:Y:S01]  /*0920*/  FFMA R5, R9, R17, R10 ;  /* 0x0000001109057223 */ /* 0x000fe2000000000a */
[C---:B------:R-:W-:Y:S01]  /*0930*/  FMUL R35, R2.reuse, R35 ;  /* 0x0000002302237220 */ /* 0x040fe20000400000 */
[C---:B------:R-:W-:Y:S01]  /*0940*/  FMUL R31, R2.reuse, R31 ;  /* 0x0000001f021f7220 */ /* 0x040fe20000400000 */
[C---:B------:R-:W-:Y:S01]  /*0950*/  FMUL R27, R2.reuse, R27 ;  /* 0x0000001b021b7220 */ /* 0x040fe20000400000 */
[C---:B------:R-:W-:Y:S01]  /*0960*/  FMUL R25, R2.reuse, R25 ;  /* 0x0000001902197220 */ /* 0x040fe20000400000 */
[C---:B------:R-:W-:Y:S01]  /*0970*/  FMUL R8, R2.reuse, R19 ;  /* 0x0000001302087220 */ /* 0x040fe20000400000 */
[----:B------:R-:W-:Y:S01]  /*0980*/  FMUL R29, R2, R13 ;  /* 0x0000000d021d7220 */ /* 0x000fe20000400000 */
[----:B------:R-:W-:-:S02]  /*0990*/  FSETP.GEU.AND P2, PT, R26, RZ, PT ;  /* 0x000000ff1a00720b */ /* 0x000fc40003f4e000 */
[----:B------:R-:W-:Y:S01]  /*09a0*/  FSEL R17, R21, RZ, P1 ;  /* 0x000000ff15117208 */ /* 0x000fe20000800000 */
[----:B------:R-:W-:Y:S01]  /*09b0*/  BAR.SYNC.DEFER_BLOCKING 0x0 ;  /* 0x0000000000007b1d */ /* 0x000fe20000010000 */
[----:B------:R-:W-:Y:S01]  /*09c0*/  FSETP.GEU.AND P1, PT, R15, RZ, PT ;  /* 0x000000ff0f00720b */ /* 0x000fe20003f2e000 */
[C-C-:B------:R-:W-:Y:S01]  /*09d0*/  FFMA R22, R9.reuse, R23, R10.reuse ;  /* 0x0000001709167223 */ /* 0x140fe2000000000a */
        /* <DEDUP_REMOVED lines=9> */
[----:B------:R-:W-:Y:S01]  /*0a70*/  FSEL R23, R26, RZ, P2 ;  /* 0x000000ff1a177208 */ /* 0x000fe20001000000 */
[----:B------:R-:W-:Y:S01]  /*0a80*/  FFMA R10, R9, R28, R10 ;  /* 0x0000001c090a7223 */ /* 0x000fe2000000000a */
[----:B------:R-:W-:-:S02]  /*0a90*/  FSETP.GTU.AND P4, PT, R17, RZ, PT ;  /* 0x000000ff1100720b */ /* 0x000fc40003f8c000 */
[----:B------:R-:W-:Y:S02]  /*0aa0*/  FSEL R21, R15, RZ, P1 ;  /* 0x000000ff0f157208 */ /* 0x000fe40000800000 */
[C---:B------:R-:W-:Y:S02]  /*0ab0*/  LOP3.LUT R27, R16.reuse, 0xe0, RZ, 0xfc, !PT ;  /* 0x000000e0101b7812 */ /* 0x040fe400078efcff */
[C---:B------:R-:W-:Y:S02]  /*0ac0*/  LOP3.LUT R29, R16.reuse, 0xd0, RZ, 0xfc, !PT ;  /* 0x000000d0101d7812 */ /* 0x040fe400078efcff */
[C---:B------:R-:W-:Y:S01]  /*0ad0*/  LOP3.LUT R9, R16.reuse, 0xc0, RZ, 0xfc, !PT ;  /* 0x000000c010097812 */ /* 0x040fe200078efcff */
[----:B------:R0:W-:Y:S01]  /*0ae0*/  STS [R20+0x2c], R17 ;  /* 0x00002c1114007388 */ /* 0x0001e20000000800 */
[C---:B------:R-:W-:Y:S02]  /*0af0*/  LOP3.LUT R31, R16.reuse, 0xb0, RZ, 0xfc, !PT ;  /* 0x000000b0101f7812 */ /* 0x040fe400078efcff */
[----:B------:R-:W-:-:S02]  /*0b00*/  LOP3.LUT R25, R16, 0x90, RZ, 0xfc, !PT ;  /* 0x0000009010197812 */ /* 0x000fc400078efcff */
[C---:B------:R-:W-:Y:S02]  /*0b10*/  LOP3.LUT R15, R16.reuse, 0x80, RZ, 0xfc, !PT ;  /* 0x00000080100f7812 */ /* 0x040fe400078efcff */
[C---:B------:R-:W-:Y:S02]  /*0b20*/  LOP3.LUT R35, R16.reuse, 0x70, RZ, 0xfc, !PT ;  /* 0x0000007010237812 */ /* 0x040fe400078efcff */
[C---:B------:R-:W-:Y:S02]  /*0b30*/  LOP3.LUT R26, R16.reuse, 0x60, RZ, 0xfc, !PT ;  /* 0x00000060101a7812 */ /* 0x040fe400078efcff */
[C---:B0-----:R-:W-:Y:S02]  /*0b40*/  LOP3.LUT R17, R16.reuse, 0xa0, RZ, 0xfc, !PT ;  /* 0x000000a010117812 */ /* 0x041fe400078efcff */
[C---:B------:R-:W-:Y:S02]  /*0b50*/  LOP3.LUT R36, R16.reuse, 0x50, RZ, 0xfc, !PT ;  /* 0x0000005010247812 */ /* 0x040fe400078efcff */
[----:B------:R-:W-:-:S02]  /*0b60*/  LOP3.LUT R28, R16, 0x40, RZ, 0xfc, !PT ;  /* 0x00000040101c7812 */ /* 0x000fc400078efcff */
[C---:B------:R-:W-:Y:S02]  /*0b70*/  LOP3.LUT R30, R16.reuse, 0x30, RZ, 0xfc, !PT ;  /* 0x00000030101e7812 */ /* 0x040fe400078efcff */
[C---:B------:R-:W-:Y:S02]  /*0b80*/  LOP3.LUT R32, R16.reuse, 0x20, RZ, 0xfc, !PT ;  /* 0x0000002010207812 */ /* 0x040fe400078efcff */
[C---:B------:R-:W-:Y:S02]  /*0b90*/  LOP3.LUT R34, R16.reuse, 0x10, RZ, 0xfc, !PT ;  /* 0x0000001010227812 */ /* 0x040fe400078efcff */
[----:B------:R-:W-:Y:S01]  /*0ba0*/  LOP3.LUT R24, R16, 0xf0, RZ, 0xfc, !PT ;  /* 0x000000f010187812 */ /* 0x000fe200078efcff */
[----:B------:R0:W-:Y:S01]  /*0bb0*/  STS [R20+0x1c], R23 ;  /* 0x00001c1714007388 */ /* 0x0001e20000000800 */
[----:B------:R-:W-:Y:S02]  /*0bc0*/  FSETP.GTU.AND P5, PT, R23, RZ, PT ;  /* 0x000000ff1700720b */ /* 0x000fe40003fac000 */
[----:B------:R-:W-:Y:S01]  /*0bd0*/  FSETP.GEU.AND P6, PT, R7, RZ, PT ;  /* 0x000000ff0700720b */ /* 0x000fe20003fce000 */
[----:B------:R1:W-:Y:S01]  /*0be0*/  STS [R20+0xc], R21 ;  /* 0x00000c1514007388 */ /* 0x0003e20000000800 */
[----:B------:R-:W-:Y:S01]  /*0bf0*/  FSETP.GTU.AND P1, PT, R21, RZ, PT ;  /* 0x000000ff1500720b */ /* 0x000fe20003f2c000 */
[----:B------:R-:W-:-:S02]  /*0c00*/  IMAD R27, R27, 0x33, R33 ;  /* 0x000000331b1b7824 */ /* 0x000fc400078e0221 */
[--C-:B------:R-:W-:Y:S02]  /*0c10*/  IMAD R29, R29, 0x33, R33.reuse ;  /* 0x000000331d1d7824 */ /* 0x100fe400078e0221 */
[--C-:B0-----:R-:W-:Y:S02]  /*0c20*/  IMAD R23, R16, 0x33, R33.reuse ;  /* 0x0000003310177824 */ /* 0x101fe400078e0221 */
[--C-:B------:R-:W-:Y:S02]  /*0c30*/  IMAD R16, R9, 0x33, R33.reuse ;  /* 0x0000003309107824 */ /* 0x100fe400078e0221 */
[--C-:B------:R-:W-:Y:S02]  /*0c40*/  IMAD R31, R31, 0x33, R33.reuse ;  /* 0x000000331f1f7824 */ /* 0x100fe400078e0221 */
[--C-:B------:R-:W-:Y:S02]  /*0c50*/  IMAD R17, R17, 0x33, R33.reuse ;  /* 0x0000003311117824 */ /* 0x100fe400078e0221 */
[----:B------:R-:W-:-:S02]  /*0c60*/  IMAD R25, R25, 0x33, R33 ;  /* 0x0000003319197824 */ /* 0x000fc400078e0221 */
[--C-:B------:R-:W-:Y:S02]  /*0c70*/  IMAD R15, R15, 0x33, R33.reuse ;  /* 0x000000330f0f7824 */ /* 0x100fe400078e0221 */
[--C-:B------:R-:W-:Y:S02]  /*0c80*/  IMAD R35, R35, 0x33, R33.reuse ;  /* 0x0000003323237824 */ /* 0x100fe400078e0221 */
[--C-:B------:R-:W-:Y:S02]  /*0c90*/  IMAD R26, R26, 0x33, R33.reuse ;  /* 0x000000331a1a7824 */ /* 0x100fe400078e0221 */
[--C-:B------:R-:W-:Y:S02]  /*0ca0*/  IMAD R37, R36, 0x33, R33.reuse ;  /* 0x0000003324257824 */ /* 0x100fe400078e0221 */
[--C-:B------:R-:W-:Y:S02]  /*0cb0*/  IMAD R28, R28, 0x33, R33.reuse ;  /* 0x000000331c1c7824 */ /* 0x100fe400078e0221 */
[----:B------:R-:W-:-:S02]  /*0cc0*/  IMAD R30, R30, 0x33, R33 ;  /* 0x000000331e1e7824 */ /* 0x000fc400078e0221 */
[--C-:B------:R-:W-:Y:S02]  /*0cd0*/  IMAD R32, R32, 0x33, R33.reuse ;  /* 0x0000003320207824 */ /* 0x100fe400078e0221 */
[--C-:B-1----:R-:W-:Y:S02]  /*0ce0*/  IMAD R21, R34, 0x33, R33.reuse ;  /* 0x0000003322157824 */ /* 0x102fe400078e0221 */
[----:B------:R-:W-:Y:S01]  /*0cf0*/  IMAD R33, R24, 0x33, R33 ;  /* 0x0000003318217824 */ /* 0x000fe200078e0221 */
[----:B------:R-:W-:Y:S02]  /*0d00*/  FSEL R24, R7, RZ, P6 ;  /* 0x000000ff07187208 */ /* 0x000fe40003000000 */
[----:B------:R-:W-:Y:S02]  /*0d10*/  SEL R7, RZ, 0x1, P5 ;  /* 0x00000001ff077807 */ /* 0x000fe40002800000 */
[----:B------:R-:W-:Y:S02]  /*0d20*/  FSETP.GEU.AND P5, PT, R5, RZ, PT ;  /* 0x000000ff0500720b */ /* 0x000fe40003fae000 */
[----:B------:R-:W-:-:S02]  /*0d30*/  FSETP.GEU.AND P2, PT, R10, RZ, PT ;  /* 0x000000ff0a00720b */ /* 0x000fc40003f4e000 */
[----:B------:R-:W-:Y:S02]  /*0d40*/  FSEL R5, R5, RZ, P5 ;  /* 0x000000ff05057208 */ /* 0x000fe40002800000 */
[----:B------:R-:W-:Y:S02]  /*0d50*/  FSETP.GEU.AND P6, PT, R6, RZ, PT ;  /* 0x000000ff0600720b */ /* 0x000fe40003fce000 */
[----:B------:R-:W-:Y:S01]  /*0d60*/  FSETP.GEU.AND P5, PT, R22, RZ, PT ;  /* 0x000000ff1600720b */ /* 0x000fe20003fae000 */
[----:B------:R0:W-:Y:S01]  /*0d70*/  STS [R20+0x24], R24 ;  /* 0x0000241814007388 */ /* 0x0001e20000000800 */
[----:B------:R-:W-:Y:S02]  /*0d80*/  FSEL R10, R10, RZ, P2 ;  /* 0x000000ff0a0a7208 */ /* 0x000fe40001000000 */
[----:B------:R-:W-:Y:S02]  /*0d90*/  FSETP.GTU.AND P2, PT, R24, RZ, PT ;  /* 0x000000ff1800720b */ /* 0x000fe40003f4c000 */
[----:B------:R-:W-:-:S02]  /*0da0*/  FSEL R6, R6, RZ, P6 ;  /* 0x000000ff06067208 */ /* 0x000fc40003000000 */
[----:B------:R-:W-:Y:S02]  /*0db0*/  FSETP.GEU.AND P6, PT, R18, RZ, PT ;  /* 0x000000ff1200720b */ /* 0x000fe40003fce000 */
[----:B0-----:R-:W-:Y:S02]  /*0dc0*/  FSEL R24, R22, RZ, P5 ;  /* 0x000000ff16187208 */ /* 0x001fe40002800000 */
[C---:B------:R-:W-:Y:S01]  /*0dd0*/  FSETP.GEU.AND P5, PT, R13.reuse, RZ, PT ;  /* 0x000000ff0d00720b */ /* 0x040fe20003fae000 */
[----:B------:R-:W0:Y:S01]  /*0de0*/  S2R R9, SR_TID.X ;  /* 0x0000000000097919 */ /* 0x000e220000002100 */
[----:B------:R-:W-:Y:S02]  /*0df0*/  FSEL R18, R18, RZ, P6 ;  /* 0x000000ff12127208 */ /* 0x000fe40003000000 */
[----:B------:R-:W-:Y:S02]  /*0e00*/  FSEL R13, R13, RZ, P5 ;  /* 0x000000ff0d0d7208 */ /* 0x000fe40002800000 */
[----:B------:R-:W-:-:S02]  /*0e10*/  FSETP.GEU.AND P6, PT, R8, RZ, PT ;  /* 0x000000ff0800720b */ /* 0x000fc40003fce000 */
[----:B------:R-:W-:Y:S02]  /*0e20*/  FSETP.GEU.AND P5, PT, R2, RZ, PT ;  /* 0x000000ff0200720b */ /* 0x000fe40003fae000 */
[----:B------:R-:W-:Y:S02]  /*0e30*/  FSEL R8, R8, RZ, P6 ;  /* 0x000000ff08087208 */ /* 0x000fe40003000000 */
[----:B------:R-:W-:Y:S02]  /*0e40*/  FSEL R22, R2, RZ, P5 ;  /* 0x000000ff02167208 */ /* 0x000fe40002800000 */
[----:B------:R-:W-:Y:S02]  /*0e50*/  FSETP.GEU.AND P6, PT, R11, RZ, PT ;  /* 0x000000ff0b00720b */ /* 0x000fe40003fce000 */
[----:B------:R-:W-:Y:S02]  /*0e60*/  FSETP.GEU.AND P5, PT, R3, RZ, PT ;  /* 0x000000ff0300720b */ /* 0x000fe40003fae000 */
[----:B------:R-:W-:-:S02]  /*0e70*/  FSEL R11, R11, RZ, P6 ;  /* 0x000000ff0b0b7208 */ /* 0x000fc40003000000 */
[----:B------:R-:W-:Y:S02]  /*0e80*/  FSEL R3, R3, RZ, P5 ;  /* 0x000000ff03037208 */ /* 0x000fe40002800000 */
[C---:B------:R-:W-:Y:S02]  /*0e90*/  FSETP.GEU.AND P6, PT, R19.reuse, RZ, PT ;  /* 0x000000ff1300720b */ /* 0x040fe40003fce000 */
[C---:B------:R-:W-:Y:S02]  /*0ea0*/  FSETP.GEU.AND P5, PT, R14.reuse, RZ, PT ;  /* 0x000000ff0e00720b */ /* 0x040fe40003fae000 */
[----:B------:R-:W-:Y:S02]  /*0eb0*/  FSEL R19, R19, RZ, P6 ;  /* 0x000000ff13137208 */ /* 0x000fe40003000000 */
[----:B------:R-:W-:Y:S01]  /*0ec0*/  FSEL R14, R14, RZ, P5 ;  /* 0x000000ff0e0e7208 */ /* 0x000fe20002800000 */
[----:B------:R-:W-:Y:S04]  /*0ed0*/  STS [R20+0x14], R24 ;  /* 0x0000141814007388 */ /* 0x000fe80000000800 */
        /* <DEDUP_REMOVED lines=9> */
[----:B------:R-:W-:Y:S04]  /*0f70*/  STS [R20], R14 ;  /* 0x0000000e14007388 */ /* 0x000fe80000000800 */
[----:B------:R1:W-:Y:S01]  /*0f80*/  STS [R20+0x3c], R5 ;  /* 0x00003c0514007388 */ /* 0x0003e20000000800 */
[----:B0-----:R-:W-:Y:S01]  /*0f90*/  SHF.R.U32.HI R9, RZ, 0x2, R9 ;  /* 0x00000002ff097819 */ /* 0x001fe20000011609 */
[----:B------:R-:W-:Y:S01]  /*0fa0*/  BAR.SYNC.DEFER_BLOCKING 0x0 ;  /* 0x0000000000007b1d */ /* 0x000fe20000010000 */
[----:B-1----:R-:W-:-:S02]  /*0fb0*/  LOP3.LUT R20, R4, 0x100, RZ, 0xfc, !PT ;  /* 0x0000010004147812 */ /* 0x002fc400078efcff */
[----:B------:R-:W-:Y:S02]  /*0fc0*/  FSETP.GTU.AND P6, PT, R24, RZ, PT ;  /* 0x000000ff1800720b */ /* 0x000fe40003fcc000 */
[----:B------:R-:W-:Y:S02]  /*0fd0*/  SHF.R.U32.HI R20, RZ, 0x2, R20 ;  /* 0x00000002ff147819 */ /* 0x000fe40000011614 */
[----:B------:R-:W-:Y:S02]  /*0fe0*/  LOP3.LUT R9, R9, 0x3c, RZ, 0xc0, !PT ;  /* 0x0000003c09097812 */ /* 0x000fe400078ec0ff */
[----:B------:R-:W-:Y:S02]  /*0ff0*/  LEA R24, R4, UR4, 0x2 ;  /* 0x0000000404187c11 */ /* 0x000fe4000f8e10ff */
[----:B------:R-:W-:-:S03]  /*1000*/  LOP3.LUT R20, R20, 0x7c, RZ, 0xc0, !PT ;  /* 0x0000007c14147812 */ /* 0x000fc600078ec0ff */
[C---:B------:R-:W-:Y:S02]  /*1010*/  IMAD.IADD R34, R24.reuse, 0x1, R9 ;  /* 0x0000000118227824 */ /* 0x040fe400078e0209 */
[----:B------:R-:W-:Y:S01]  /*1020*/  IMAD.IADD R36, R24, 0x1, R20 ;  /* 0x0000000118247824 */ /* 0x000fe200078e0214 */
[----:B------:R-:W-:-:S03]  /*1030*/  FSETP.GTU.AND P5, PT, R3, RZ, PT ;  /* 0x000000ff0300720b */ /* 0x000fc60003fac000 */
[----:B------:R-:W0:Y:S01]  /*1040*/  LDS R34, [R34] ;  /* 0x0000000022227984 */ /* 0x000e220000000800 */
[----:B------:R-:W-:-:S03]  /*1050*/  SEL R3, RZ, 0x1, P1 ;  /* 0x00000001ff037807 */ /* 0x000fc60000800000 */
[----:B------:R-:W1:Y:S01]  /*1060*/  LDS R36, [R36+0x400] ;  /* 0x0004000024247984 */ /* 0x000e620000000800 */
[----:B------:R-:W-:Y:S02]  /*1070*/  FSETP.GTU.AND P1, PT, R11, RZ, PT ;  /* 0x000000ff0b00720b */ /* 0x000fe40003f2c000 */
[----:B------:R-:W-:Y:S02]  /*1080*/  SEL R11, RZ, 0x1, P6 ;  /* 0x00000001ff0b7807 */ /* 0x000fe40003000000 */
[----:B------:R-:W-:Y:S02]  /*1090*/  FSETP.GTU.AND P6, PT, R13, RZ, PT ;  /* 0x000000ff0d00720b */ /* 0x000fe40003fcc000 */
[----:B------:R-:W-:Y:S02]  /*10a0*/  SEL R9, RZ, 0x1, P2 ;  /* 0x00000001ff097807 */ /* 0x000fe40001000000 */
[----:B------:R-:W-:Y:S02]  /*10b0*/  SEL R13, RZ, 0x1, P1 ;  /* 0x00000001ff0d7807 */ /* 0x000fe40000800000 */
[----:B------:R-:W-:-:S02]  /*10c0*/  FSETP.GTU.AND P2, PT, R19, RZ, PT ;  /* 0x000000ff1300720b */ /* 0x000fc40003f4c000 */
[----:B------:R-:W-:Y:S02]  /*10d0*/  FSETP.GTU.AND P1, PT, R18, RZ, PT ;  /* 0x000000ff1200720b */ /* 0x000fe40003f2c000 */
[----:B------:R-:W2:Y:S01]  /*10e0*/  LDC.64 R18, c[0x0][0x238] ;  /* 0x00008e00ff127b82 */ /* 0x000ea20000000a00 */
[----:B------:R-:W-:Y:S02]  /*10f0*/  SEL R2, RZ, 0x1, P4 ;  /* 0x00000001ff027807 */ /* 0x000fe40002000000 */
[----:B------:R-:W-:Y:S01]  /*1100*/  FSETP.GTU.AND P4, PT, R22, RZ, PT ;  /* 0x000000ff1600720b */ /* 0x000fe20003f8c000 */
[----:B--2---:R-:W-:-:S04]  /*1110*/  IMAD.WIDE R22, R23, 0x4, R18 ;  /* 0x0000000417167825 */ /* 0x004fc800078e0212 */
[----:B------:R-:W-:Y:S01]  /*1120*/  IMAD.WIDE R20, R21, 0x4, R18 ;  /* 0x0000000415147825 */ /* 0x000fe200078e0212 */
[----:B0-----:R-:W-:Y:S04]  /*1130*/  @!P3 STG.E desc[UR6][R22.64], R34 ;  /* 0x000000221600b986 */ /* 0x001fe8000c101906 */
[----:B-1----:R0:W-:Y:S02]  /*1140*/  @!P3 STG.E desc[UR6][R20.64], R36 ;  /* 0x000000241400b986 */ /* 0x0021e4000c101906 */
[C---:B0-----:R-:W-:Y:S02]  /*1150*/  LOP3.LUT R20, R4.reuse, 0x200, RZ, 0xfc, !PT ;  /* 0x0000020004147812 */ /* 0x041fe400078efcff */
[----:B------:R-:W-:Y:S02]  /*1160*/  LOP3.LUT R22, R4, 0x300, RZ, 0xfc, !PT ;  /* 0x0000030004167812 */ /* 0x000fe400078efcff */
[----:B------:R-:W-:-:S02]  /*1170*/  SHF.R.U32.HI R20, RZ, 0x2, R20 ;  /* 0x00000002ff147819 */ /* 0x000fc40000011614 */
[----:B------:R-:W-:Y:S02]  /*1180*/  SHF.R.U32.HI R22, RZ, 0x2, R22 ;  /* 0x00000002ff167819 */ /* 0x000fe40000011616 */
[----:B------:R-:W-:-:S05]  /*1190*/  LOP3.LUT R23, R20, 0xbc, RZ, 0xc0, !PT ;  /* 0x000000bc14177812 */ /* 0x000fca00078ec0ff */
[----:B------:R-:W-:Y:S01]  /*11a0*/  IMAD.IADD R34, R24, 0x1, R23 ;  /* 0x0000000118227824 */ /* 0x000fe200078e0217 */
[----:B------:R-:W-:-:S05]  /*11b0*/  LOP3.LUT R23, R22, 0xfc, RZ, 0xc0, !PT ;  /* 0x000000fc16177812 */ /* 0x000fca00078ec0ff */
[----:B------:R-:W-:Y:S01]  /*11c0*/  IMAD.IADD R23, R24, 0x1, R23 ;  /* 0x0000000118177824 */ /* 0x000fe200078e0217 */
[----:B------:R-:W0:Y:S04]  /*11d0*/  LDS R34, [R34+0x800] ;  /* 0x0008000022227984 */ /* 0x000e280000000800 */
[----:B------:R1:W2:Y:S01]  /*11e0*/  LDS R36, [R23+0xc00] ;  /* 0x000c000017247984 */ /* 0x0002a20000000800 */
[----:B------:R-:W-:-:S04]  /*11f0*/  IMAD.WIDE R20, R32, 0x4, R18 ;  /* 0x0000000420147825 */ /* 0x000fc800078e0212 */
[----:B-1----:R-:W-:Y:S01]  /*1200*/  IMAD.WIDE R22, R30, 0x4, R18 ;  /* 0x000000041e167825 */ /* 0x002fe200078e0212 */
[C---:B------:R-:W-:Y:S02]  /*1210*/  LOP3.LUT R30, R4.reuse, 0x400, RZ, 0xfc, !PT ;  /* 0x00000400041e7812 */ /* 0x040fe400078efcff */
[----:B------:R-:W-:Y:S02]  /*1220*/  LOP3.LUT R32, R4, 0x500, RZ, 0xfc, !PT ;  /* 0x0000050004207812 */ /* 0x000fe400078efcff */
[----:B------:R-:W-:Y:S02]  /*1230*/  SHF.R.U32.HI R30, RZ, 0x2, R30 ;  /* 0x00000002ff1e7819 */ /* 0x000fe4000001161e */
[----:B------:R-:W-:Y:S02]  /*1240*/  SHF.R.U32.HI R32, RZ, 0x2, R32 ;  /* 0x00000002ff207819 */ /* 0x000fe40000011620 */
[----:B------:R-:W-:-:S05]  /*1250*/  LOP3.LUT R30, R30, 0x13c, RZ, 0xc0, !PT ;  /* 0x0000013c1e1e7812 */ /* 0x000fca00078ec0ff */
[----:B------:R-:W-:Y:S01]  /*1260*/  IMAD.IADD R30, R24, 0x1, R30 ;  /* 0x00000001181e7824 */ /* 0x000fe200078e021e */
[----:B0-----:R0:W-:Y:S04]  /*1270*/  @!P3 STG.E desc[UR6][R20.64], R34 ;  /* 0x000000221400b986 */ /* 0x0011e8000c101906 */
[----:B--2---:R1:W-:Y:S04]  /*1280*/  @!P3 STG.E desc[UR6][R22.64], R36 ;  /* 0x000000241600b986 */ /* 0x0043e8000c101906 */
[----:B------:R-:W2:Y:S01]  /*1290*/  LDS R23, [R30+0x1000] ;  /* 0x001000001e177984 */ /* 0x000ea20000000800 */
[----:B0-----:R-:W-:-:S02]  /*12a0*/  LOP3.LUT R20, R4, 0x600, RZ, 0xfc, !PT ;  /* 0x0000060004147812 */ /* 0x001fc400078efcff */
[----:B------:R-:W-:Y:S02]  /*12b0*/  LOP3.LUT R21, R32, 0x17c, RZ, 0xc0, !PT ;  /* 0x0000017c20157812 */ /* 0x000fe400078ec0ff */
[----:B-1----:R-:W-:Y:S02]  /*12c0*/  LOP3.LUT R22, R4, 0x700, RZ, 0xfc, !PT ;  /* 0x0000070004167812 */ /* 0x002fe400078efcff */
[----:B------:R-:W-:Y:S02]  /*12d0*/  SHF.R.U32.HI R20, RZ, 0x2, R20 ;  /* 0x00000002ff147819 */ /* 0x000fe40000011614 */
[----:B------:R-:W-:Y:S01]  /*12e0*/  SHF.R.U32.HI R22, RZ, 0x2, R22 ;  /* 0x00000002ff167819 */ /* 0x000fe20000011616 */
[----:B------:R-:W-:Y:S01]  /*12f0*/  IMAD.IADD R21, R24, 0x1, R21 ;  /* 0x0000000118157824 */ /* 0x000fe200078e0215 */
[----:B------:R-:W-:Y:S02]  /*1300*/  LOP3.LUT R20, R20, 0x1bc, RZ, 0xc0, !PT ;  /* 0x000001bc14147812 */ /* 0x000fe400078ec0ff */
[----:B------:R-:W-:-:S02]  /*1310*/  LOP3.LUT R22, R22, 0x1fc, RZ, 0xc0, !PT ;  /* 0x000001fc16167812 */ /* 0x000fc400078ec0ff */
[----:B------:R0:W1:Y:S01]  /*1320*/  LDS R34, [R21+0x1400] ;  /* 0x0014000015227984 */ /* 0x0000620000000800 */
[C---:B------:R-:W-:Y:S02]  /*1330*/  IMAD.IADD R32, R24.reuse, 0x1, R20 ;  /* 0x0000000118207824 */ /* 0x040fe400078e0214 */
[----:B------:R-:W-:-:S04]  /*1340*/  IMAD.IADD R22, R24, 0x1, R22 ;  /* 0x0000000118167824 */ /* 0x000fc800078e0216 */
[----:B------:R-:W3:Y:S04]  /*1350*/  LDS R32, [R32+0x1800] ;  /* 0x0018000020207984 */ /* 0x000ee80000000800 */
[----:B------:R-:W4:Y:S01]  /*1360*/  LDS R30, [R22+0x1c00] ;  /* 0x001c0000161e7984 */ /* 0x000f220000000800 */
[----:B0-----:R-:W-:-:S05]  /*1370*/  IMAD.WIDE R20, R28, 0x4, R18 ;  /* 0x000000041c147825 */ /* 0x001fca00078e0212 */
[----:B--2---:R0:W-:Y:S02]  /*1380*/  @!P3 STG.E desc[UR6][R20.64], R23 ;  /* 0x000000171400b986 */ /* 0x0041e4000c101906 */
[----:B0-----:R-:W-:Y:S01]  /*1390*/  IMAD.WIDE R22, R37, 0x4, R18 ;  /* 0x0000000425167825 */ /* 0x001fe200078e0212 */
[----:B------:R-:W-:-:S03]  /*13a0*/  LOP3.LUT R20, R4, 0x800, RZ, 0xfc, !PT ;  /* 0x0000080004147812 */ /* 0x000fc600078efcff */
[----:B------:R-:W-:Y:S01]  /*13b0*/  IMAD.WIDE R36, R26, 0x4, R18 ;  /* 0x000000041a247825 */ /* 0x000fe200078e0212 */
[----:B-1----:R0:W-:Y:S01]  /*13c0*/  @!P3 STG.E desc[UR6][R22.64], R34 ;  /* 0x000000221600b986 */ /* 0x0021e2000c101906 */
[----:B------:R-:W-:Y:S02]  /*13d0*/  SHF.R.U32.HI R20, RZ, 0x2, R20 ;  /* 0x00000002ff147819 */ /* 0x000fe40000011614 */
[C---:B------:R-:W-:Y:S01]  /*13e0*/  LOP3.LUT R28, R4.reuse, 0xa00, RZ, 0xfc, !PT ;  /* 0x00000a00041c7812 */ /* 0x040fe200078efcff */
[----:B---3--:R-:W-:Y:S01]  /*13f0*/  @!P3 STG.E desc[UR6][R36.64], R32 ;  /* 0x000000202400b986 */ /* 0x008fe2000c101906 */
[----:B0-----:R-:W-:Y:S01]  /*1400*/  IMAD.WIDE R34, R35, 0x4, R18 ;  /* 0x0000000423227825 */ /* 0x001fe200078e0212 */
[----:B------:R-:W-:-:S04]  /*1410*/  LOP3.LUT R22, R4, 0xb00, RZ, 0xfc, !PT ;  /* 0x00000b0004167812 */ /* 0x000fc800078efcff */
[----:B----4-:R0:W-:Y:S01]  /*1420*/  @!P3 STG.E desc[UR6][R34.64], R30 ;  /* 0x0000001e2200b986 */ /* 0x0101e2000c101906 */
[C---:B------:R-:W-:Y:S02]  /*1430*/  LOP3.LUT R21, R4.reuse, 0xc00, RZ, 0xfc, !PT ;  /* 0x00000c0004157812 */ /* 0x040fe400078efcff */
[----:B------:R-:W-:Y:S02]  /*1440*/  SHF.R.U32.HI R28, RZ, 0x2, R28 ;  /* 0x00000002ff1c7819 */ /* 0x000fe4000001161c */
[----:B------:R-:W-:Y:S02]  /*1450*/  SHF.R.U32.HI R23, RZ, 0x2, R22 ;  /* 0x00000002ff177819 */ /* 0x000fe40000011616 */
[----:B0-----:R-:W-:Y:S02]  /*1460*/  LOP3.LUT R30, R4, 0x900, RZ, 0xfc, !PT ;  /* 0x00000900041e7812 */ /* 0x001fe400078efcff */
[----:B------:R-:W-:Y:S02]  /*1470*/  LOP3.LUT R35, R20, 0x23c, RZ, 0xc0, !PT ;  /* 0x0000023c14237812 */ /* 0x000fe400078ec0ff */
[----:B------:R-:W-:-:S02]  /*1480*/  SHF.R.U32.HI R30, RZ, 0x2, R30 ;  /* 0x00000002ff1e7819 */ /* 0x000fc4000001161e */
[----:B------:R-:W-:Y:S01]  /*1490*/  LOP3.LUT R26, R4, 0xd00, RZ, 0xfc, !PT ;  /* 0x00000d00041a7812 */ /* 0x000fe200078efcff */
[----:B------:R-:W-:Y:S01]  /*14a0*/  IMAD.IADD R36, R24, 0x1, R35 ;  /* 0x0000000118247824 */ /* 0x000fe200078e0223 */
[----:B------:R-:W-:Y:S02]  /*14b0*/  SHF.R.U32.HI R22, RZ, 0x2, R21 ;  /* 0x00000002ff167819 */ /* 0x000fe40000011615 */
[C---:B------:R-:W-:Y:S02]  /*14c0*/  LOP3.LUT R21, R4.reuse, 0xe00, RZ, 0xfc, !PT ;  /* 0x00000e0004157812 */ /* 0x040fe400078efcff */
[----:B------:R-:W-:Y:S01]  /*14d0*/  LOP3.LUT R20, R4, 0xf00, RZ, 0xfc, !PT ;  /* 0x00000f0004147812 */ /* 0x000fe200078efcff */
[----:B------:R-:W0:Y:S01]  /*14e0*/  LDS R36, [R36+0x2000] ;  /* 0x0020000024247984 */ /* 0x000e220000000800 */
[----:B------:R-:W-:Y:S02]  /*14f0*/  LOP3.LUT R35, R30, 0x27c, RZ, 0xc0, !PT ;  /* 0x0000027c1e237812 */ /* 0x000fe400078ec0ff */
[----:B------:R-:W-:-:S02]  /*1500*/  LOP3.LUT R28, R28, 0x2bc, RZ, 0xc0, !PT ;  /* 0x000002bc1c1c7812 */ /* 0x000fc400078ec0ff */
[----:B------:R-:W-:Y:S02]  /*1510*/  SHF.R.U32.HI R26, RZ, 0x2, R26 ;  /* 0x00000002ff1a7819 */ /* 0x000fe4000001161a */
[----:B------:R-:W-:Y:S01]  /*1520*/  SHF.R.U32.HI R21, RZ, 0x2, R21 ;  /* 0x00000002ff157819 */ /* 0x000fe20000011615 */
[C---:B------:R-:W-:Y:S01]  /*1530*/  IMAD.IADD R37, R24.reuse, 0x1, R35 ;  /* 0x0000000118257824 */ /* 0x040fe200078e0223 */
[----:B------:R-:W-:Y:S02]  /*1540*/  SHF.R.U32.HI R20, RZ, 0x2, R20 ;  /* 0x00000002ff147819 */ /* 0x000fe40000011614 */
[----:B------:R-:W-:Y:S01]  /*1550*/  LOP3.LUT R23, R23, 0x2fc, RZ, 0xc0, !PT ;  /* 0x000002fc17177812 */ /* 0x000fe200078ec0ff */
[----:B------:R-:W-:Y:S01]  /*1560*/  IMAD.IADD R35, R24, 0x1, R28 ;  /* 0x0000000118237824 */ /* 0x000fe200078e021c */
[----:B------:R-:W-:Y:S01]  /*1570*/  LOP3.LUT R22, R22, 0x33c, RZ, 0xc0, !PT ;  /* 0x0000033c16167812 */ /* 0x000fe200078ec0ff */
[----:B------:R-:W1:Y:S01]  /*1580*/  LDS R37, [R37+0x2400] ;  /* 0x0024000025257984 */ /* 0x000e620000000800 */
[----:B------:R-:W-:-:S02]  /*1590*/  LOP3.LUT R26, R26, 0x37c, RZ, 0xc0, !PT ;  /* 0x0000037c1a1a7812 */ /* 0x000fc400078ec0ff */
[----:B------:R-:W-:Y:S01]  /*15a0*/  LOP3.LUT R21, R21, 0x3bc, RZ, 0xc0, !PT ;  /* 0x000003bc15157812 */ /* 0x000fe200078ec0ff */
[----:B------:R-:W-:Y:S01]  /*15b0*/  IMAD.IADD R34, R24, 0x1, R23 ;  /* 0x0000000118227824 */ /* 0x000fe200078e0217 */
[----:B------:R-:W-:Y:S01]  /*15c0*/  LOP3.LUT R20, R20, 0x3fc, RZ, 0xc0, !PT ;  /* 0x000003fc14147812 */ /* 0x000fe200078ec0ff */
[C---:B------:R-:W-:Y:S01]  /*15d0*/  IMAD.IADD R32, R24.reuse, 0x1, R22 ;  /* 0x0000000118207824 */ /* 0x040fe200078e0216 */
[----:B------:R-:W2:Y:S01]  /*15e0*/  LDS R35, [R35+0x2800] ;  /* 0x0028000023237984 */ /* 0x000ea20000000800 */
[C---:B------:R-:W-:Y:S02]  /*15f0*/  IMAD.IADD R30, R24.reuse, 0x1, R26 ;  /* 0x00000001181e7824 */ /* 0x040fe400078e021a */
[C---:B------:R-:W-:Y:S01]  /*1600*/  IMAD.IADD R28, R24.reuse, 0x1, R21 ;  /* 0x00000001181c7824 */ /* 0x040fe200078e0215 */
[----:B------:R-:W3:Y:S01]  /*1610*/  LDS R34, [R34+0x2c00] ;  /* 0x002c000022227984 */ /* 0x000ee20000000800 */
[----:B------:R-:W-:-:S03]  /*1620*/  IMAD.IADD R26, R24, 0x1, R20 ;  /* 0x00000001181a7824 */ /* 0x000fc600078e0214 */
[----:B------:R-:W4:Y:S04]  /*1630*/  LDS R32, [R32+0x3000] ;  /* 0x0030000020207984 */ /* 0x000f280000000800 */
[----:B------:R-:W5:Y:S04]  /*1640*/  LDS R30, [R30+0x3400] ;  /* 0x003400001e1e7984 */ /* 0x000f680000000800 */
[----:B------:R-:W5:Y:S04]  /*1650*/  LDS R28, [R28+0x3800] ;  /* 0x003800001c1c7984 */ /* 0x000f680000000800 */
[----:B------:R-:W5:Y:S01]  /*1660*/  LDS R26, [R26+0x3c00] ;  /* 0x003c00001a1a7984 */ /* 0x000f620000000800 */
[----:B------:R-:W-:-:S04]  /*1670*/  IMAD.WIDE R20, R15, 0x4, R18 ;  /* 0x000000040f147825 */ /* 0x000fc800078e0212 */
[--C-:B------:R-:W-:Y:S01]  /*1680*/  IMAD.WIDE R22, R25, 0x4, R18.reuse ;  /* 0x0000000419167825 */ /* 0x100fe200078e0212 */
[----:B0-----:R0:W-:Y:S03]  /*1690*/  @!P3 STG.E desc[UR6][R20.64], R36 ;  /* 0x000000241400b986 */ /* 0x0011e6000c101906 */
[--C-:B------:R-:W-:Y:S01]  /*16a0*/  IMAD.WIDE R24, R17, 0x4, R18.reuse ;  /* 0x0000000411187825 */ /* 0x100fe200078e0212 */
[----:B-1----:R1:W-:Y:S03]  /*16b0*/  @!P3 STG.E desc[UR6][R22.64], R37 ;  /* 0x000000251600b986 */ /* 0x0023e6000c101906 */
[----:B------:R-:W-:-:S04]  /*16c0*/  IMAD.WIDE R16, R16, 0x4, R18 ;  /* 0x0000000410107825 */ /* 0x000fc800078e0212 */
[--C-:B0-----:R-:W-:Y:S01]  /*16d0*/  IMAD.WIDE R20, R31, 0x4, R18.reuse ;  /* 0x000000041f147825 */ /* 0x101fe200078e0212 */
[----:B--2---:R0:W-:Y:S03]  /*16e0*/  @!P3 STG.E desc[UR6][R24.64], R35 ;  /* 0x000000231800b986 */ /* 0x0041e6000c101906 */
[--C-:B-1----:R-:W-:Y:S01]  /*16f0*/  IMAD.WIDE R22, R29, 0x4, R18.reuse ;  /* 0x000000041d167825 */ /* 0x102fe200078e0212 */
[----:B---3--:R1:W-:Y:S03]  /*1700*/  @!P3 STG.E desc[UR6][R20.64], R34 ;  /* 0x000000221400b986 */ /* 0x0083e6000c101906 */
[--C-:B0-----:R-:W-:Y:S01]  /*1710*/  IMAD.WIDE R24, R27, 0x4, R18.reuse ;  /* 0x000000041b187825 */ /* 0x101fe200078e0212 */
[----:B----4-:R0:W-:Y:S03]  /*1720*/  @!P3 STG.E desc[UR6][R16.64], R32 ;  /* 0x000000201000b986 */ /* 0x0101e6000c101906 */
[----:B------:R-:W-:Y:S01]  /*1730*/  IMAD.WIDE R18, R33, 0x4, R18 ;  /* 0x0000000421127825 */ /* 0x000fe200078e0212 */
[----:B-----5:R-:W-:Y:S04]  /*1740*/  @!P3 STG.E desc[UR6][R22.64], R30 ;  /* 0x0000001e1600b986 */ /* 0x020fe8000c101906 */
[----:B------:R-:W-:Y:S04]  /*1750*/  @!P3 STG.E desc[UR6][R24.64], R28 ;  /* 0x0000001c1800b986 */ /* 0x000fe8000c101906 */
[----:B------:R2:W-:Y:S01]  /*1760*/  @!P3 STG.E desc[UR6][R18.64], R26 ;  /* 0x0000001a1200b986 */ /* 0x0005e2000c101906 */
[----:B------:R-:W-:Y:S01]  /*1770*/  BAR.SYNC.DEFER_BLOCKING 0x0 ;  /* 0x0000000000007b1d */ /* 0x000fe20000010000 */
[----:B------:R-:W-:-:S05]  /*1780*/  FSETP.GTU.AND P3, PT, R14, RZ, PT ;  /* 0x000000ff0e00720b */ /* 0x000fca0003f6c000 */
[----:B------:R-:W3:Y:S01]  /*1790*/  S2R R14, SR_TID.X ;  /* 0x00000000000e7919 */ /* 0x000ee20000002100 */
[----:B------:R-:W-:-:S05]  /*17a0*/  IMAD.SHL.U32 R12, R12, 0x10, RZ ;  /* 0x000000100c0c7824 */ /* 0x000fca00078e00ff */
[----:B------:R-:W-:Y:S02]  /*17b0*/  LOP3.LUT R12, R12, 0xff0, RZ, 0xc0, !PT ;  /* 0x00000ff00c0c7812 */ /* 0x000fe400078ec0ff */
[----:B-1----:R-:W-:Y:S02]  /*17c0*/  SEL R21, RZ, 0x1, P3 ;  /* 0x00000001ff157807 */ /* 0x002fe40001800000 */
[----:B0-----:R-:W-:Y:S02]  /*17d0*/  SEL R17, RZ, 0x1, P1 ;  /* 0x00000001ff117807 */ /* 0x001fe40000800000 */
[----:B------:R-:W-:-:S04]  /*17e0*/  FSETP.GTU.AND P3, PT, R6, RZ, PT ;  /* 0x000000ff0600720b */ /* 0x000fc80003f6c000 */
[----:B------:R-:W-:Y:S02]  /*17f0*/  SEL R6, RZ, 0x1fffe, P3 ;  /* 0x0001fffeff067807 */ /* 0x000fe40001800000 */
[----:B---3--:R-:W-:-:S05]  /*1800*/  LOP3.LUT R15, R14, 0xf0, RZ, 0xc0, !PT ;  /* 0x000000f00e0f7812 */ /* 0x008fca00078ec0ff */
[----:B------:R-:W-:Y:S01]  /*1810*/  IMAD.IADD R14, R12, 0x1, R15 ;  /* 0x000000010c0e7824 */ /* 0x000fe200078e020f */
[----:B------:R-:W-:Y:S02]  /*1820*/  SEL R12, RZ, 0x1fffe, P1 ;  /* 0x0001fffeff0c7807 */ /* 0x000fe40000800000 */
[----:B------:R-:W-:-:S04]  /*1830*/  FSETP.GTU.AND P1, PT, R10, RZ, PT ;  /* 0x000000ff0a00720b */ /* 0x000fc80003f2c000 */
[----:B------:R-:W-:Y:S01]  /*1840*/  SEL R15, RZ, 0x1fffe, P1 ;  /* 0x0001fffeff0f7807 */ /* 0x000fe20000800000 */
[----:B------:R-:W-:Y:S01]  /*1850*/  IMAD.IADD R3, R3, 0x1, R12 ;  /* 0x0000000103037824 */ /* 0x000fe200078e020c */
[----:B--2---:R-:W-:Y:S01]  /*1860*/  SEL R19, RZ, 0x1, P5 ;  /* 0x00000001ff137807 */ /* 0x004fe20002800000 */
[----:B------:R-:W-:Y:S01]  /*1870*/  IMAD.IADD R6, R7, 0x1, R6 ;  /* 0x0000000107067824 */ /* 0x000fe200078e0206 */
[----:B------:R-:W-:Y:S01]  /*1880*/  SEL R23, RZ, 0x1, P3 ;  /* 0x00000001ff177807 */ /* 0x000fe20001800000 */
[----:B------:R-:W-:Y:S01]  /*1890*/  IMAD.IADD R2, R2, 0x1, R15 ;  /* 0x0000000102027824 */ /* 0x000fe200078e020f */
[----:B------:R-:W-:Y:S02]  /*18a0*/  FSETP.GTU.AND P5, PT, R8, RZ, PT ;  /* 0x000000ff0800720b */ /* 0x000fe40003fac000 */
[----:B------:R-:W-:Y:S01]  /*18b0*/  FSETP.GTU.AND P3, PT, R5, RZ, PT ;  /* 0x000000ff0500720b */ /* 0x000fe20003f6c000 */
[----:B------:R0:W-:Y:S01]  /*18c0*/  STS.U8 [R4+UR4], R21 ;  /* 0x0000001504007988 */ /* 0x0001e20008000004 */
[----:B------:R-:W-:-:S02]  /*18d0*/  SEL R7, RZ, 0x1, P4 ;  /* 0x00000001ff077807 */ /* 0x000fc40002000000 */
[----:B------:R-:W-:Y:S01]  /*18e0*/  SEL R15, RZ, 0x1, P1 ;  /* 0x00000001ff0f7807 */ /* 0x000fe20000800000 */
[----:B------:R1:W-:Y:S01]  /*18f0*/  STS.U8 [R4+UR4+0x110], R13 ;  /* 0x0001100d04007988 */ /* 0x0003e20008000004 */
[----:B------:R-:W-:Y:S02]  /*1900*/  SEL R25, RZ, 0x1, P2 ;  /* 0x00000001ff197807 */ /* 0x000fe40001000000 */
[----:B------:R-:W-:Y:S01]  /*1910*/  SEL R5, RZ, 0x1, P5 ;  /* 0x00000001ff057807 */ /* 0x000fe20002800000 */
[----:B------:R2:W-:Y:S01]  /*1920*/  STS.U8 [R4+UR4+0x220], R17 ;  /* 0x0002201104007988 */ /* 0x0005e20008000004 */
[----:B------:R-:W-:Y:S02]  /*1930*/  LOP3.LUT R3, R3, 0x1, RZ, 0xc0, !PT ;  /* 0x0000000103037812 */ /* 0x000fe400078ec0ff */
[----:B0-----:R-:W-:Y:S01]  /*1940*/  SEL R21, RZ, 0x1, P3 ;  /* 0x00000001ff157807 */ /* 0x001fe20001800000 */
[----:B------:R0:W-:Y:S01]  /*1950*/  STS.U8 [R4+UR4+0x440], R19 ;  /* 0x0004401304007988 */ /* 0x0001e20008000004 */
[----:B-1----:R-:W-:-:S02]  /*1960*/  SEL R13, RZ, 0x1, P6 ;  /* 0x00000001ff0d7807 */ /* 0x002fc40003000000 */
[----:B--2---:R-:W-:Y:S02]  /*1970*/  LOP3.LUT R17, R6, 0x1, RZ, 0xc0, !PT ;  /* 0x0000000106117812 */ /* 0x004fe400078ec0ff */
[----:B0-----:R-:W-:Y:S01]  /*1980*/  LOP3.LUT R19, R2, 0x1, RZ, 0xc0, !PT ;  /* 0x0000000102137812 */ /* 0x001fe200078ec0ff */
[----:B------:R-:W-:Y:S04]  /*1990*/  STS.U8 [R4+UR4+0x550], R11 ;  /* 0x0005500b04007988 */ /* 0x000fe80008000004 */
        /* <DEDUP_REMOVED lines=10> */
[----:B------:R-:W-:Y:S01]  /*1a40*/  STS.U8 [R4+UR4+0xff0], R21 ;  /* 0x000ff01504007988 */ /* 0x000fe20008000004 */
[----:B------:R-:W-:Y:S06]  /*1a50*/  BAR.SYNC.DEFER_BLOCKING 0x0 ;  /* 0x0000000000007b1d */ /* 0x000fec0000010000 */
[----:B------:R-:W0:Y:S01]  /*1a60*/  LDS.128 R8, [R14+UR4] ;  /* 0x000000040e087984 */ /* 0x000e220008000c00 */
[----:B------:R-:W-:Y:S01]  /*1a70*/  ULDC.64 UR4, c[0x0][0x240] ;  /* 0x0000900000047ab9 */ /* 0x000fe20000000a00 */
[----:B0-----:R-:W-:-:S02]  /*1a80*/  PRMT R5, R8, 0x7772, RZ ;  /* 0x0000777208057816 */ /* 0x001fc400000000ff */
[C---:B------:R-:W-:Y:S02]  /*1a90*/  PRMT R6, R8.reuse, 0x7771, RZ ;  /* 0x0000777108067816 */ /* 0x040fe400000000ff */
[----:B------:R-:W-:Y:S02]  /*1aa0*/  PRMT R2, R8, 0x7770, RZ ;  /* 0x0000777008027816 */ /* 0x000fe400000000ff */
[----:B------:R-:W-:Y:S02]  /*1ab0*/  SHF.R.U32.HI R16, RZ, 0x18, R8 ;  /* 0x00000018ff107819 */ /* 0x000fe40000011608 */
[C---:B------:R-:W-:Y:S02]  /*1ac0*/  PRMT R8, R10.reuse, 0x7772, RZ ;  /* 0x000077720a087816 */ /* 0x040fe400000000ff */
[----:B------:R-:W-:Y:S02]  /*1ad0*/  PRMT R13, R10, 0x7771, RZ ;  /* 0x000077710a0d7816 */ /* 0x000fe400000000ff */
[----:B------:R-:W-:-:S02]  /*1ae0*/  PRMT R5, R6, 0x5410, R5 ;  /* 0x0000541006057816 */ /* 0x000fc40000000005 */
[C---:B------:R-:W-:Y:S02]  /*1af0*/  PRMT R6, R9.reuse, 0x7772, RZ ;  /* 0x0000777209067816 */ /* 0x040fe400000000ff */
[----:B------:R-:W-:Y:S02]  /*1b00*/  PRMT R7, R9, 0x7771, RZ ;  /* 0x0000777109077816 */ /* 0x000fe400000000ff */
[C---:B------:R-:W-:Y:S02]  /*1b10*/  PRMT R14, R11.reuse, 0x7772, RZ ;  /* 0x000077720b0e7816 */ /* 0x040fe400000000ff */
[----:B------:R-:W-:Y:S02]  /*1b20*/  PRMT R15, R11, 0x7771, RZ ;  /* 0x000077710b0f7816 */ /* 0x000fe400000000ff */
[----:B------:R-:W-:Y:S02]  /*1b30*/  PRMT R8, R13, 0x5410, R8 ;  /* 0x000054100d087816 */ /* 0x000fe40000000008 */
[----:B------:R-:W-:-:S02]  /*1b40*/  PRMT R3, R9, 0x7770, RZ ;  /* 0x0000777009037816 */ /* 0x000fc400000000ff */
[----:B------:R-:W-:Y:S02]  /*1b50*/  PRMT R6, R7, 0x5410, R6 ;  /* 0x0000541007067816 */ /* 0x000fe40000000006 */
[----:B------:R-:W-:Y:S02]  /*1b60*/  PRMT R14, R15, 0x5410, R14 ;  /* 0x000054100f0e7816 */ /* 0x000fe4000000000e */
[----:B------:R-:W-:Y:S02]  /*1b70*/  LOP3.LUT R5, R5, 0x10001, RZ, 0xc0, !PT ;  /* 0x0001000105057812 */ /* 0x000fe400078ec0ff */
[----:B------:R-:W-:Y:S02]  /*1b80*/  PRMT R4, R10, 0x7770, RZ ;  /* 0x000077700a047816 */ /* 0x000fe400000000ff */
[----:B------:R-:W-:Y:S02]  /*1b90*/  LOP3.LUT R8, R8, 0x10001, RZ, 0xc0, !PT ;  /* 0x0001000108087812 */ /* 0x000fe400078ec0ff */
[----:B------:R-:W-:-:S02]  /*1ba0*/  PRMT R12, R11, 0x7770, RZ ;  /* 0x000077700b0c7816 */ /* 0x000fc400000000ff */
[----:B------:R-:W-:Y:S02]  /*1bb0*/  LOP3.LUT R17, R2, 0x1, RZ, 0xc0, !PT ;  /* 0x0000000102117812 */ /* 0x000fe400078ec0ff */
[----:B------:R-:W-:Y:S02]  /*1bc0*/  LOP3.LUT R7, R3, 0x1, RZ, 0xc0, !PT ;  /* 0x0000000103077812 */ /* 0x000fe400078ec0ff */
[----:B------:R-:W-:Y:S02]  /*1bd0*/  LOP3.LUT R6, R6, 0x10001, RZ, 0xc0, !PT ;  /* 0x0001000106067812 */ /* 0x000fe400078ec0ff */
[----:B------:R-:W-:Y:S02]  /*1be0*/  LOP3.LUT R14, R14, 0x10001, RZ, 0xc0, !PT ;  /* 0x000100010e0e7812 */ /* 0x000fe400078ec0ff */
[C---:B------:R-:W-:Y:S02]  /*1bf0*/  LOP3.LUT R2, R5.reuse, 0xffff, RZ, 0xc0, !PT ;  /* 0x0000ffff05027812 */ /* 0x040fe400078ec0ff */
[----:B------:R-:W-:-:S02]  /*1c00*/  PRMT R3, R5, 0x7732, RZ ;  /* 0x0000773205037816 */ /* 0x000fc400000000ff */
[----:B------:R-:W-:Y:S02]  /*1c10*/  LOP3.LUT R20, R4, 0x1, RZ, 0xc0, !PT ;  /* 0x0000000104147812 */ /* 0x000fe400078ec0ff */
[----:B------:R-:W-:Y:S02]  /*1c20*/  LOP3.LUT R5, R8, 0xffff, RZ, 0xc0, !PT ;  /* 0x0000ffff08057812 */ /* 0x000fe400078ec0ff */
[----:B------:R-:W-:Y:S02]  /*1c30*/  LOP3.LUT R15, R12, 0x1, RZ, 0xc0, !PT ;  /* 0x000000010c0f7812 */ /* 0x000fe400078ec0ff */
[----:B------:R-:W-:Y:S02]  /*1c40*/  LOP3.LUT R4, R6, 0xffff, RZ, 0xc0, !PT ;  /* 0x0000ffff06047812 */ /* 0x000fe400078ec0ff */
[----:B------:R-:W-:Y:S02]  /*1c50*/  LOP3.LUT R12, R14, 0xffff, RZ, 0xc0, !PT ;  /* 0x0000ffff0e0c7812 */ /* 0x000fe400078ec0ff */
[----:B------:R-:W-:-:S02]  /*1c60*/  SHF.R.U32.HI R9, RZ, 0x18, R9 ;  /* 0x00000018ff097819 */ /* 0x000fc40000011609 */
[----:B------:R-:W-:Y:S02]  /*1c70*/  SHF.R.U32.HI R10, RZ, 0x18, R10 ;  /* 0x00000018ff0a7819 */ /* 0x000fe4000001160a */
[----:B------:R-:W-:Y:S02]  /*1c80*/  SHF.R.U32.HI R11, RZ, 0x18, R11 ;  /* 0x00000018ff0b7819 */ /* 0x000fe4000001160b */
[----:B------:R-:W-:Y:S02]  /*1c90*/  PRMT R13, R20, 0x3340, R5 ;  /* 0x00003340140d7816 */ /* 0x000fe40000000005 */
[----:B------:R-:W-:Y:S02]  /*1ca0*/  PRMT R5, R6, 0x7732, RZ ;  /* 0x0000773206057816 */ /* 0x000fe400000000ff */
[----:B------:R-:W-:Y:S02]  /*1cb0*/  PRMT R18, R7, 0x3340, R4 ;  /* 0x0000334007127816 */ /* 0x000fe40000000004 */
[----:B------:R-:W-:-:S02]  /*1cc0*/  PRMT R20, R15, 0x3340, R12 ;  /* 0x000033400f147816 */ /* 0x000fc4000000000c */
[----:B------:R-:W-:Y:S02]  /*1cd0*/  PRMT R6, R8, 0x7732, RZ ;  /* 0x0000773208067816 */ /* 0x000fe400000000ff */
[----:B------:R-:W-:Y:S02]  /*1ce0*/  SGXT.U32 R16, R16, 0x1 ;  /* 0x000000011010781a */ /* 0x000fe40000000000 */
[----:B------:R-:W-:Y:S02]  /*1cf0*/  SGXT.U32 R12, R9, 0x1 ;  /* 0x00000001090c781a */ /* 0x000fe40000000000 */
[----:B------:R-:W-:Y:S02]  /*1d00*/  SGXT.U32 R7, R10, 0x1 ;  /* 0x000000010a07781a */ /* 0x000fe40000000000 */
[----:B------:R-:W-:Y:S02]  /*1d10*/  PRMT R8, R14, 0x7732, RZ ;  /* 0x000077320e087816 */ /* 0x000fe400000000ff */
[----:B------:R-:W-:-:S02]  /*1d20*/  SGXT.U32 R11, R11, 0x1 ;  /* 0x000000010b0b781a */ /* 0x000fc40000000000 */
[----:B------:R-:W-:Y:S02]  /*1d30*/  IADD3 R4, P1, R0, UR4, RZ ;  /* 0x0000000400047c10 */ /* 0x000fe4000ff3e0ff */
[----:B------:R-:W-:Y:S02]  /*1d40*/  PRMT R2, R17, 0x3340, R2 ;  /* 0x0000334011027816 */ /* 0x000fe40000000002 */
[----:B------:R-:W-:Y:S02]  /*1d50*/  PRMT R3, R3, 0x3340, R16 ;  /* 0x0000334003037816 */ /* 0x000fe40000000010 */
[----:B------:R-:W-:Y:S02]  /*1d60*/  PRMT R9, R5, 0x3340, R12 ;  /* 0x0000334005097816 */ /* 0x000fe4000000000c */
[----:B------:R-:W-:Y:S02]  /*1d70*/  PRMT R6, R6, 0x3340, R7 ;  /* 0x0000334006067816 */ /* 0x000fe40000000007 */
[----:B------:R-:W-:-:S02]  /*1d80*/  PRMT R11, R8, 0x3340, R11 ;  /* 0x00003340080b7816 */ /* 0x000fc4000000000b */
[----:B------:R-:W-:Y:S02]  /*1d90*/  LEA.HI.X.SX32 R5, R0, UR5, 0x1, P1 ;  /* 0x0000000500057c11 */ /* 0x000fe400088f0eff */
[----:B------:R-:W-:Y:S02]  /*1da0*/  PRMT R8, R2, 0x5410, R3 ;  /* 0x0000541002087816 */ /* 0x000fe40000000003 */
[----:B------:R-:W-:Y:S02]  /*1db0*/  PRMT R9, R18, 0x5410, R9 ;  /* 0x0000541012097816 */ /* 0x000fe40000000009 */
[----:B------:R-:W-:Y:S02]  /*1dc0*/  PRMT R10, R13, 0x5410, R6 ;  /* 0x000054100d0a7816 */ /* 0x000fe40000000006 */
[----:B------:R-:W-:Y:S01]  /*1dd0*/  PRMT R11, R20, 0x5410, R11 ;  /* 0x00005410140b7816 */ /* 0x000fe2000000000b */
[----:B------:R-:W-:Y:S06]  /*1de0*/  @P0 EXIT ;  /* 0x000000000000094d */ /* 0x000fec0003800000 */
[----:B------:R-:W-:Y:S01]  /*1df0*/  STG.E.128 desc[UR6][R4.64], R8 ;  /* 0x0000000804007986 */ /* 0x000fe2000c101d06 */
[----:B------:R-:W-:Y:S05]  /*1e00*/  EXIT ;  /* 0x000000000000794d */ /* 0x000fea0003800000 */
.L_x_0:
[----:B------:R-:W-:-:S00]  /*1e10*/  BRA `(.L_x_0) ;  /* 0xfffffffc00fc7947 */ /* 0x000fc0000383ffff */
[----:B------:R-:W-:-:S00]  /*1e20*/  NOP ;  /* 0x0000000000007918 */ /* 0x000fc00000000000 */
        /* <DEDUP_REMOVED lines=13> */
.L_x_1:


//--------------------- .nv.global.init           --------------------------
	.section	.nv.global.init,"aw",@progbits
.nv.global.init:
	.type		_$_str,@object
	.size		_$_str,(_$_str_$_2 - _$_str)
_$_str:
        /*0000*/ 	.byte	0x5f, 0x5f, 0x43, 0x55, 0x44, 0x41, 0x5f, 0x46, 0x54, 0x5a, 0x00
	.type		_$_str_$_2,@object
	.size		_$_str_$_2,(.L_1 - _$_str_$_2)
_$_str_$_2:
        /*000b*/ 	.byte	0x5f, 0x5f, 0x43, 0x55, 0x44, 0x41, 0x5f, 0x50, 0x52, 0x45, 0x43, 0x5f, 0x53, 0x51, 0x52, 0x54
        /*001b*/ 	.byte	0x00
.L_1:


//--------------------- .nv.shared.triton_poi_fused__native_batch_norm_legit_no_training_relu_threshold_backward_19 --------------------------
	.section	.nv.shared.triton_poi_fused__native_batch_norm_legit_no_training_relu_threshold_backward_19,"aw",@nobits
	.sectionflags	@""
	.align	16
	.zero		1024


//--------------------- .nv.constant0.triton_poi_fused__native_batch_norm_legit_no_training_relu_threshold_backward_19 --------------------------
	.section	.nv.constant0.triton_poi_fused__native_batch_norm_legit_no_training_relu_threshold_backward_19,"a",@progbits
	.sectionflags	@""
	.align	4
.nv.constant0.triton_poi_fused__native_batch_norm_legit_no_training_relu_threshold_backward_19:
	.zero		592
